//
// Generated by NVIDIA NVVM Compiler
//
// Compiler Build ID: CL-36424714
// Cuda compilation tools, release 13.0, V13.0.88
// Based on NVVM 20.0.0
//

.version 9.0
.target sm_100
.address_size 64

	// .globl	_Z18monte_carlo_kernelIfEvP9TokenTypePciT_S3_S3_S3_yPS3_Pyj
.func  (.param .align 16 .b8 func_retval0[16]) __internal_trig_reduction_slowpathd
(
	.param .b64 __internal_trig_reduction_slowpathd_param_0
)
;
.func  (.param .b64 func_retval0) __internal_accurate_pow
(
	.param .b64 __internal_accurate_pow_param_0,
	.param .b64 __internal_accurate_pow_param_1
)
;
.global .align 4 .b8 precalc_xorwow_matrix[102400];
.global .align 4 .b8 precalc_xorwow_offset_matrix[102400];
.global .align 4 .b8 mrg32k3aM1[2304];
.global .align 4 .b8 mrg32k3aM2[2304];
.global .align 4 .b8 mrg32k3aM1SubSeq[2016];
.global .align 4 .b8 mrg32k3aM2SubSeq[2016];
.global .align 4 .b8 mrg32k3aM1Seq[2304];
.global .align 4 .b8 mrg32k3aM2Seq[2304];
.const .align 8 .b8 __cr_lgamma_table[72];
.global .align 1 .b8 $str[4] = {115, 105, 110};
.global .align 1 .b8 $str$1[4] = {99, 111, 115};
.global .align 1 .b8 $str$2[4] = {108, 111, 103};
.global .align 1 .b8 $str$3[3] = {108, 110};
.global .align 1 .b8 $str$4[4] = {101, 120, 112};
.global .align 1 .b8 $str$5[5] = {115, 113, 114, 116};
.global .align 4 .b8 __cudart_i2opi_f[24] = {65, 144, 67, 60, 153, 149, 98, 219, 192, 221, 52, 245, 209, 87, 39, 252, 41, 21, 68, 78, 110, 131, 249, 162};
.global .align 8 .b8 __cudart_i2opi_d[144] = {8, 93, 141, 31, 177, 95, 251, 107, 234, 146, 82, 138, 247, 57, 7, 61, 123, 241, 229, 235, 199, 186, 39, 117, 45, 234, 95, 158, 102, 63, 70, 79, 183, 9, 203, 39, 207, 126, 54, 109, 31, 109, 10, 90, 139, 17, 47, 239, 15, 152, 5, 222, 255, 151, 248, 31, 59, 40, 249, 189, 139, 95, 132, 156, 244, 57, 83, 131, 57, 214, 145, 57, 65, 126, 95, 180, 38, 112, 156, 233, 132, 68, 187, 46, 245, 53, 130, 232, 62, 167, 41, 177, 28, 235, 29, 254, 28, 146, 209, 9, 234, 46, 73, 6, 224, 210, 77, 66, 58, 110, 36, 183, 97, 197, 187, 222, 171, 99, 81, 254, 65, 144, 67, 60, 153, 149, 98, 219, 192, 221, 52, 245, 209, 87, 39, 252, 41, 21, 68, 78, 110, 131, 249, 162};
.global .align 16 .b8 __cudart_sin_cos_coeffs[128] = {70, 210, 176, 44, 241, 229, 90, 190, 146, 227, 172, 105, 227, 29, 199, 62, 161, 98, 219, 25, 160, 1, 42, 191, 24, 8, 17, 17, 17, 17, 129, 63, 84, 85, 85, 85, 85, 85, 197, 191, 0, 0, 0, 0, 0, 0, 0, 0, 0, 0, 0, 0, 0, 0, 0, 0, 100, 129, 253, 32, 131, 255, 168, 189, 40, 133, 239, 193, 167, 238, 33, 62, 217, 230, 6, 142, 79, 126, 146, 190, 233, 188, 221, 25, 160, 1, 250, 62, 71, 93, 193, 22, 108, 193, 86, 191, 81, 85, 85, 85, 85, 85, 165, 63, 0, 0, 0, 0, 0, 0, 224, 191, 0, 0, 0, 0, 0, 0, 240, 63};

.visible .entry _Z18monte_carlo_kernelIfEvP9TokenTypePciT_S3_S3_S3_yPS3_Pyj(
	.param .u64 .ptr .align 1 _Z18monte_carlo_kernelIfEvP9TokenTypePciT_S3_S3_S3_yPS3_Pyj_param_0,
	.param .u64 .ptr .align 1 _Z18monte_carlo_kernelIfEvP9TokenTypePciT_S3_S3_S3_yPS3_Pyj_param_1,
	.param .u32 _Z18monte_carlo_kernelIfEvP9TokenTypePciT_S3_S3_S3_yPS3_Pyj_param_2,
	.param .f32 _Z18monte_carlo_kernelIfEvP9TokenTypePciT_S3_S3_S3_yPS3_Pyj_param_3,
	.param .f32 _Z18monte_carlo_kernelIfEvP9TokenTypePciT_S3_S3_S3_yPS3_Pyj_param_4,
	.param .f32 _Z18monte_carlo_kernelIfEvP9TokenTypePciT_S3_S3_S3_yPS3_Pyj_param_5,
	.param .f32 _Z18monte_carlo_kernelIfEvP9TokenTypePciT_S3_S3_S3_yPS3_Pyj_param_6,
	.param .u64 _Z18monte_carlo_kernelIfEvP9TokenTypePciT_S3_S3_S3_yPS3_Pyj_param_7,
	.param .u64 .ptr .align 1 _Z18monte_carlo_kernelIfEvP9TokenTypePciT_S3_S3_S3_yPS3_Pyj_param_8,
	.param .u64 .ptr .align 1 _Z18monte_carlo_kernelIfEvP9TokenTypePciT_S3_S3_S3_yPS3_Pyj_param_9,
	.param .u32 _Z18monte_carlo_kernelIfEvP9TokenTypePciT_S3_S3_S3_yPS3_Pyj_param_10
)
{
	.local .align 16 .b8 	__local_depot0[432];
	.reg .b64 	%SP;
	.reg .b64 	%SPL;
	.reg .pred 	%p<160>;
	.reg .b16 	%rs<50>;
	.reg .b32 	%r<179>;
	.reg .b32 	%f<239>;
	.reg .b64 	%rd<149>;
	.reg .b64 	%fd<7>;

	mov.u64 	%SPL, __local_depot0;
	ld.param.u64 	%rd34, [_Z18monte_carlo_kernelIfEvP9TokenTypePciT_S3_S3_S3_yPS3_Pyj_param_0];
	ld.param.u64 	%rd39, [_Z18monte_carlo_kernelIfEvP9TokenTypePciT_S3_S3_S3_yPS3_Pyj_param_1];
	ld.param.u32 	%r53, [_Z18monte_carlo_kernelIfEvP9TokenTypePciT_S3_S3_S3_yPS3_Pyj_param_2];
	ld.param.f32 	%f39, [_Z18monte_carlo_kernelIfEvP9TokenTypePciT_S3_S3_S3_yPS3_Pyj_param_3];
	ld.param.f32 	%f40, [_Z18monte_carlo_kernelIfEvP9TokenTypePciT_S3_S3_S3_yPS3_Pyj_param_4];
	ld.param.f32 	%f41, [_Z18monte_carlo_kernelIfEvP9TokenTypePciT_S3_S3_S3_yPS3_Pyj_param_5];
	ld.param.f32 	%f42, [_Z18monte_carlo_kernelIfEvP9TokenTypePciT_S3_S3_S3_yPS3_Pyj_param_6];
	ld.param.u64 	%rd35, [_Z18monte_carlo_kernelIfEvP9TokenTypePciT_S3_S3_S3_yPS3_Pyj_param_7];
	ld.param.u32 	%r54, [_Z18monte_carlo_kernelIfEvP9TokenTypePciT_S3_S3_S3_yPS3_Pyj_param_10];
	cvta.to.global.u64 	%rd1, %rd39;
	add.u64 	%rd2, %SPL, 0;
	add.u64 	%rd3, %SPL, 0;
	add.u64 	%rd4, %SPL, 32;
	mov.u32 	%r55, %ctaid.x;
	mov.u32 	%r56, %ntid.x;
	mov.u32 	%r57, %tid.x;
	mad.lo.s32 	%r1, %r55, %r56, %r57;
	setp.eq.s64 	%p13, %rd35, 0;
	mov.b64 	%rd148, 0;
	mov.f32 	%f238, 0f00000000;
	@%p13 bra 	$L__BB0_128;
	setp.lt.s32 	%p14, %r53, 1;
	@%p14 bra 	$L__BB0_125;
	add.s32 	%r60, %r54, %r1;
	xor.b32  	%r61, %r60, -1429050551;
	mul.lo.s32 	%r62, %r61, 1099087573;
	add.s32 	%r166, %r62, 123456789;
	xor.b32  	%r164, %r62, 362436069;
	add.s32 	%r163, %r62, 5783321;
	add.s32 	%r161, %r62, -638133224;
	cvta.to.global.u64 	%rd5, %rd34;
	sub.f32 	%f1, %f42, %f41;
	sub.f32 	%f2, %f40, %f39;
	mov.b32 	%r162, -589760388;
	mov.b32 	%r165, -123459836;
	mov.f32 	%f238, 0f00000000;
	mov.b64 	%rd135, 0;
	mov.u64 	%rd47, $str;
	mov.u64 	%rd148, %rd135;
$L__BB0_3:
	mov.u32 	%r7, %r166;
	mov.u32 	%r166, %r165;
	mov.u32 	%r8, %r164;
	mov.u32 	%r165, %r163;
	mov.u32 	%r164, %r162;
	shr.u32 	%r64, %r7, 2;
	xor.b32  	%r65, %r64, %r7;
	shl.b32 	%r66, %r165, 4;
	shl.b32 	%r67, %r65, 1;
	xor.b32  	%r68, %r66, %r67;
	xor.b32  	%r69, %r68, %r165;
	xor.b32  	%r162, %r69, %r65;
	add.s32 	%r70, %r161, %r162;
	add.s32 	%r71, %r70, 362437;
	cvt.rn.f32.u32 	%f47, %r71;
	fma.rn.f32 	%f48, %f47, 0f2F800000, 0f2F000000;
	fma.rn.f32 	%f4, %f2, %f48, %f39;
	shr.u32 	%r72, %r8, 2;
	xor.b32  	%r73, %r72, %r8;
	shl.b32 	%r74, %r162, 4;
	shl.b32 	%r75, %r73, 1;
	xor.b32  	%r76, %r75, %r74;
	xor.b32  	%r77, %r76, %r73;
	xor.b32  	%r163, %r77, %r162;
	add.s32 	%r161, %r161, 724874;
	add.s32 	%r78, %r163, %r161;
	cvt.rn.f32.u32 	%f49, %r78;
	fma.rn.f32 	%f50, %f49, 0f2F800000, 0f2F000000;
	fma.rn.f32 	%f5, %f1, %f50, %f41;
	mov.b32 	%r167, 0;
	mov.u32 	%r178, %r167;
$L__BB0_4:
	mov.u32 	%r16, %r178;
	mul.wide.u32 	%rd45, %r167, 4;
	add.s64 	%rd46, %rd5, %rd45;
	ld.global.u32 	%r79, [%rd46];
	setp.gt.s32 	%p17, %r79, 1;
	@%p17 bra 	$L__BB0_10;
	setp.eq.s32 	%p20, %r79, 0;
	@%p20 bra 	$L__BB0_112;
	setp.eq.s32 	%p21, %r79, 1;
	mov.u32 	%r178, %r16;
	@%p21 bra 	$L__BB0_7;
	bra.uni 	$L__BB0_121;
$L__BB0_7:
	mul.lo.s32 	%r136, %r167, 20;
	cvt.u64.u32 	%rd110, %r136;
	add.s64 	%rd111, %rd1, %rd110;
	ld.global.u8 	%rs37, [%rd111];
	add.s32 	%r44, %r16, -1;
	mul.wide.s32 	%rd112, %r16, 4;
	add.s64 	%rd26, %rd4, %rd112;
	ld.local.f32 	%f17, [%rd26+-4];
	add.s32 	%r178, %r16, -2;
	ld.local.f32 	%f18, [%rd26+-8];
	setp.gt.s16 	%p113, %rs37, 44;
	@%p113 bra 	$L__BB0_93;
	setp.eq.s16 	%p117, %rs37, 42;
	@%p117 bra 	$L__BB0_9;
	bra.uni 	$L__BB0_91;
$L__BB0_9:
	mul.f32 	%f216, %f17, %f18;
	st.local.f32 	[%rd26+-8], %f216;
	mov.u32 	%r178, %r44;
	bra.uni 	$L__BB0_121;
$L__BB0_10:
	setp.eq.s32 	%p18, %r79, 3;
	@%p18 bra 	$L__BB0_108;
	setp.ne.s32 	%p19, %r79, 2;
	mov.u32 	%r178, %r16;
	@%p19 bra 	$L__BB0_121;
	mul.wide.s32 	%rd48, %r16, 4;
	add.s64 	%rd8, %rd4, %rd48;
	ld.local.f32 	%f6, [%rd8+-4];
	mul.lo.s32 	%r80, %r167, 20;
	cvt.u64.u32 	%rd49, %r80;
	add.s64 	%rd9, %rd1, %rd49;
	ld.global.u8 	%rs1, [%rd9];
	setp.eq.s16 	%p23, %rs1, 0;
	mov.pred 	%p154, -1;
	mov.u64 	%rd137, %rd47;
	@%p23 bra 	$L__BB0_19;
	setp.eq.s16 	%p24, %rs1, 115;
	@%p24 bra 	$L__BB0_14;
	bra.uni 	$L__BB0_21;
$L__BB0_14:
	ld.global.u8 	%rs7, [%rd9+1];
	setp.eq.s16 	%p26, %rs7, 0;
	mov.u64 	%rd51, $str;
	add.s64 	%rd137, %rd51, 1;
	@%p26 bra 	$L__BB0_19;
	setp.ne.s16 	%p27, %rs7, 105;
	@%p27 bra 	$L__BB0_21;
	ld.global.u8 	%rs8, [%rd9+2];
	setp.eq.s16 	%p29, %rs8, 0;
	mov.u64 	%rd53, $str;
	add.s64 	%rd137, %rd53, 2;
	@%p29 bra 	$L__BB0_19;
	setp.ne.s16 	%p30, %rs8, 110;
	@%p30 bra 	$L__BB0_21;
	ld.global.u8 	%rs9, [%rd9+3];
	mov.u64 	%rd55, $str;
	add.s64 	%rd137, %rd55, 3;
	setp.eq.s16 	%p154, %rs9, 0;
$L__BB0_19:
	not.pred 	%p31, %p154;
	@%p31 bra 	$L__BB0_21;
	ld.global.nc.u8 	%rs10, [%rd137];
	cvt.u16.u8 	%rs11, %rs10;
	setp.eq.s16 	%p32, %rs11, 0;
	@%p32 bra 	$L__BB0_82;
$L__BB0_21:
	mov.u64 	%rd138, $str$1;
	mov.pred 	%p155, -1;
	@%p23 bra 	$L__BB0_28;
	setp.eq.s16 	%p35, %rs1, 99;
	@%p35 bra 	$L__BB0_23;
	bra.uni 	$L__BB0_30;
$L__BB0_23:
	ld.global.u8 	%rs12, [%rd9+1];
	setp.eq.s16 	%p37, %rs12, 0;
	mov.u64 	%rd58, $str$1;
	add.s64 	%rd138, %rd58, 1;
	@%p37 bra 	$L__BB0_28;
	setp.ne.s16 	%p38, %rs12, 111;
	@%p38 bra 	$L__BB0_30;
	ld.global.u8 	%rs13, [%rd9+2];
	setp.eq.s16 	%p40, %rs13, 0;
	mov.u64 	%rd60, $str$1;
	add.s64 	%rd138, %rd60, 2;
	@%p40 bra 	$L__BB0_28;
	setp.ne.s16 	%p41, %rs13, 115;
	@%p41 bra 	$L__BB0_30;
	ld.global.u8 	%rs14, [%rd9+3];
	mov.u64 	%rd62, $str$1;
	add.s64 	%rd138, %rd62, 3;
	setp.eq.s16 	%p155, %rs14, 0;
$L__BB0_28:
	not.pred 	%p42, %p155;
	@%p42 bra 	$L__BB0_30;
	ld.global.nc.u8 	%rs15, [%rd138];
	cvt.u16.u8 	%rs16, %rs15;
	setp.eq.s16 	%p43, %rs16, 0;
	@%p43 bra 	$L__BB0_73;
$L__BB0_30:
	mov.u64 	%rd139, $str$2;
	mov.pred 	%p156, -1;
	@%p23 bra 	$L__BB0_37;
	setp.eq.s16 	%p46, %rs1, 108;
	@%p46 bra 	$L__BB0_32;
	bra.uni 	$L__BB0_39;
$L__BB0_32:
	ld.global.u8 	%rs17, [%rd9+1];
	setp.eq.s16 	%p48, %rs17, 0;
	mov.u64 	%rd65, $str$2;
	add.s64 	%rd139, %rd65, 1;
	@%p48 bra 	$L__BB0_37;
	setp.ne.s16 	%p49, %rs17, 111;
	@%p49 bra 	$L__BB0_39;
	ld.global.u8 	%rs18, [%rd9+2];
	setp.eq.s16 	%p51, %rs18, 0;
	mov.u64 	%rd67, $str$2;
	add.s64 	%rd139, %rd67, 2;
	@%p51 bra 	$L__BB0_37;
	setp.ne.s16 	%p52, %rs18, 103;
	@%p52 bra 	$L__BB0_39;
	ld.global.u8 	%rs19, [%rd9+3];
	mov.u64 	%rd69, $str$2;
	add.s64 	%rd139, %rd69, 3;
	setp.eq.s16 	%p156, %rs19, 0;
$L__BB0_37:
	not.pred 	%p53, %p156;
	@%p53 bra 	$L__BB0_39;
	ld.global.nc.u8 	%rs20, [%rd139];
	cvt.u16.u8 	%rs21, %rs20;
	setp.eq.s16 	%p54, %rs21, 0;
	@%p54 bra 	$L__BB0_71;
$L__BB0_39:
	mov.u64 	%rd140, $str$3;
	mov.pred 	%p157, -1;
	@%p23 bra 	$L__BB0_44;
	setp.eq.s16 	%p57, %rs1, 108;
	@%p57 bra 	$L__BB0_41;
	bra.uni 	$L__BB0_46;
$L__BB0_41:
	ld.global.u8 	%rs22, [%rd9+1];
	setp.eq.s16 	%p59, %rs22, 0;
	mov.u64 	%rd72, $str$3;
	add.s64 	%rd140, %rd72, 1;
	@%p59 bra 	$L__BB0_44;
	setp.ne.s16 	%p60, %rs22, 110;
	@%p60 bra 	$L__BB0_46;
	ld.global.u8 	%rs23, [%rd9+2];
	mov.u64 	%rd74, $str$3;
	add.s64 	%rd140, %rd74, 2;
	setp.eq.s16 	%p157, %rs23, 0;
$L__BB0_44:
	not.pred 	%p61, %p157;
	@%p61 bra 	$L__BB0_46;
	ld.global.nc.u8 	%rs24, [%rd140];
	cvt.u16.u8 	%rs25, %rs24;
	setp.eq.s16 	%p62, %rs25, 0;
	@%p62 bra 	$L__BB0_69;
$L__BB0_46:
	mov.u64 	%rd141, $str$4;
	mov.pred 	%p158, -1;
	@%p23 bra 	$L__BB0_53;
	setp.eq.s16 	%p65, %rs1, 101;
	@%p65 bra 	$L__BB0_48;
	bra.uni 	$L__BB0_55;
$L__BB0_48:
	ld.global.u8 	%rs26, [%rd9+1];
	setp.eq.s16 	%p67, %rs26, 0;
	mov.u64 	%rd77, $str$4;
	add.s64 	%rd141, %rd77, 1;
	@%p67 bra 	$L__BB0_53;
	setp.ne.s16 	%p68, %rs26, 120;
	@%p68 bra 	$L__BB0_55;
	ld.global.u8 	%rs27, [%rd9+2];
	setp.eq.s16 	%p70, %rs27, 0;
	mov.u64 	%rd79, $str$4;
	add.s64 	%rd141, %rd79, 2;
	@%p70 bra 	$L__BB0_53;
	setp.ne.s16 	%p71, %rs27, 112;
	@%p71 bra 	$L__BB0_55;
	ld.global.u8 	%rs28, [%rd9+3];
	mov.u64 	%rd81, $str$4;
	add.s64 	%rd141, %rd81, 3;
	setp.eq.s16 	%p158, %rs28, 0;
$L__BB0_53:
	not.pred 	%p72, %p158;
	@%p72 bra 	$L__BB0_55;
	ld.global.nc.u8 	%rs29, [%rd141];
	cvt.u16.u8 	%rs30, %rs29;
	setp.eq.s16 	%p73, %rs30, 0;
	@%p73 bra 	$L__BB0_68;
$L__BB0_55:
	add.s32 	%r178, %r16, -1;
	mov.u64 	%rd142, $str$5;
	mov.pred 	%p159, -1;
	@%p23 bra 	$L__BB0_64;
	setp.eq.s16 	%p76, %rs1, 115;
	@%p76 bra 	$L__BB0_57;
	bra.uni 	$L__BB0_121;
$L__BB0_57:
	ld.global.u8 	%rs31, [%rd9+1];
	setp.eq.s16 	%p78, %rs31, 0;
	mov.u64 	%rd84, $str$5;
	add.s64 	%rd142, %rd84, 1;
	@%p78 bra 	$L__BB0_64;
	setp.ne.s16 	%p79, %rs31, 113;
	@%p79 bra 	$L__BB0_121;
	ld.global.u8 	%rs32, [%rd9+2];
	setp.eq.s16 	%p81, %rs32, 0;
	mov.u64 	%rd86, $str$5;
	add.s64 	%rd142, %rd86, 2;
	@%p81 bra 	$L__BB0_64;
	setp.ne.s16 	%p82, %rs32, 114;
	@%p82 bra 	$L__BB0_121;
	ld.global.u8 	%rs33, [%rd9+3];
	setp.eq.s16 	%p84, %rs33, 0;
	mov.u64 	%rd88, $str$5;
	add.s64 	%rd142, %rd88, 3;
	@%p84 bra 	$L__BB0_64;
	setp.ne.s16 	%p85, %rs33, 116;
	@%p85 bra 	$L__BB0_121;
	ld.global.u8 	%rs34, [%rd9+4];
	mov.u64 	%rd90, $str$5;
	add.s64 	%rd142, %rd90, 4;
	setp.eq.s16 	%p159, %rs34, 0;
$L__BB0_64:
	not.pred 	%p86, %p159;
	@%p86 bra 	$L__BB0_121;
	ld.global.nc.u8 	%rs35, [%rd142];
	cvt.u16.u8 	%rs36, %rs35;
	setp.ne.s16 	%p87, %rs36, 0;
	@%p87 bra 	$L__BB0_121;
	setp.lt.f32 	%p88, %f6, 0f00000000;
	mov.f32 	%f237, 0f00000000;
	@%p88 bra 	$L__BB0_124;
	sqrt.rn.f32 	%f52, %f6;
	st.local.f32 	[%rd8+-4], %f52;
	mov.u32 	%r178, %r16;
	bra.uni 	$L__BB0_121;
$L__BB0_68:
	fma.rn.f32 	%f53, %f6, 0f3BBB989D, 0f3F000000;
	cvt.sat.f32.f32 	%f54, %f53;
	mov.f32 	%f55, 0f4B400001;
	mov.f32 	%f56, 0f437C0000;
	fma.rm.f32 	%f57, %f54, %f56, %f55;
	add.f32 	%f58, %f57, 0fCB40007F;
	neg.f32 	%f59, %f58;
	fma.rn.f32 	%f60, %f6, 0f3FB8AA3B, %f59;
	fma.rn.f32 	%f61, %f6, 0f32A57060, %f60;
	mov.b32 	%r81, %f57;
	shl.b32 	%r82, %r81, 23;
	mov.b32 	%f62, %r82;
	ex2.approx.ftz.f32 	%f63, %f61;
	mul.f32 	%f64, %f63, %f62;
	st.local.f32 	[%rd8+-4], %f64;
	mov.u32 	%r178, %r16;
	bra.uni 	$L__BB0_121;
$L__BB0_69:
	setp.le.f32 	%p89, %f6, 0f00000000;
	mov.f32 	%f237, 0f00000000;
	@%p89 bra 	$L__BB0_124;
	setp.lt.f32 	%p90, %f6, 0f00800000;
	mul.f32 	%f66, %f6, 0f4B000000;
	selp.f32 	%f67, %f66, %f6, %p90;
	selp.f32 	%f68, 0fC1B80000, 0f00000000, %p90;
	mov.b32 	%r83, %f67;
	add.s32 	%r84, %r83, -1059760811;
	and.b32  	%r85, %r84, -8388608;
	sub.s32 	%r86, %r83, %r85;
	mov.b32 	%f69, %r86;
	cvt.rn.f32.s32 	%f70, %r85;
	fma.rn.f32 	%f71, %f70, 0f34000000, %f68;
	add.f32 	%f72, %f69, 0fBF800000;
	fma.rn.f32 	%f73, %f72, 0fBE055027, 0f3E1039F6;
	fma.rn.f32 	%f74, %f73, %f72, 0fBDF8CDCC;
	fma.rn.f32 	%f75, %f74, %f72, 0f3E0F2955;
	fma.rn.f32 	%f76, %f75, %f72, 0fBE2AD8B9;
	fma.rn.f32 	%f77, %f76, %f72, 0f3E4CED0B;
	fma.rn.f32 	%f78, %f77, %f72, 0fBE7FFF22;
	fma.rn.f32 	%f79, %f78, %f72, 0f3EAAAA78;
	fma.rn.f32 	%f80, %f79, %f72, 0fBF000000;
	mul.f32 	%f81, %f72, %f80;
	fma.rn.f32 	%f82, %f81, %f72, %f72;
	fma.rn.f32 	%f83, %f71, 0f3F317218, %f82;
	setp.gt.u32 	%p91, %r83, 2139095039;
	fma.rn.f32 	%f84, %f67, 0f7F800000, 0f7F800000;
	selp.f32 	%f85, %f84, %f83, %p91;
	setp.eq.f32 	%p92, %f67, 0f00000000;
	selp.f32 	%f86, 0fFF800000, %f85, %p92;
	st.local.f32 	[%rd8+-4], %f86;
	mov.u32 	%r178, %r16;
	bra.uni 	$L__BB0_121;
$L__BB0_71:
	setp.le.f32 	%p93, %f6, 0f00000000;
	mov.f32 	%f237, 0f00000000;
	@%p93 bra 	$L__BB0_124;
	setp.lt.f32 	%p94, %f6, 0f00800000;
	mul.f32 	%f88, %f6, 0f4B000000;
	selp.f32 	%f89, %f88, %f6, %p94;
	selp.f32 	%f90, 0fC1B80000, 0f00000000, %p94;
	mov.b32 	%r87, %f89;
	add.s32 	%r88, %r87, -1059760811;
	and.b32  	%r89, %r88, -8388608;
	sub.s32 	%r90, %r87, %r89;
	mov.b32 	%f91, %r90;
	cvt.rn.f32.s32 	%f92, %r89;
	fma.rn.f32 	%f93, %f92, 0f34000000, %f90;
	add.f32 	%f94, %f91, 0fBF800000;
	fma.rn.f32 	%f95, %f94, 0fBE055027, 0f3E1039F6;
	fma.rn.f32 	%f96, %f95, %f94, 0fBDF8CDCC;
	fma.rn.f32 	%f97, %f96, %f94, 0f3E0F2955;
	fma.rn.f32 	%f98, %f97, %f94, 0fBE2AD8B9;
	fma.rn.f32 	%f99, %f98, %f94, 0f3E4CED0B;
	fma.rn.f32 	%f100, %f99, %f94, 0fBE7FFF22;
	fma.rn.f32 	%f101, %f100, %f94, 0f3EAAAA78;
	fma.rn.f32 	%f102, %f101, %f94, 0fBF000000;
	mul.f32 	%f103, %f94, %f102;
	fma.rn.f32 	%f104, %f103, %f94, %f94;
	fma.rn.f32 	%f105, %f93, 0f3F317218, %f104;
	setp.gt.u32 	%p95, %r87, 2139095039;
	fma.rn.f32 	%f106, %f89, 0f7F800000, 0f7F800000;
	selp.f32 	%f107, %f106, %f105, %p95;
	setp.eq.f32 	%p96, %f89, 0f00000000;
	mul.f32 	%f108, %f107, 0f3EDE5BD9;
	selp.f32 	%f109, 0fFF800000, %f108, %p96;
	st.local.f32 	[%rd8+-4], %f109;
	mov.u32 	%r178, %r16;
	bra.uni 	$L__BB0_121;
$L__BB0_73:
	mul.f32 	%f110, %f6, 0f3F22F983;
	cvt.rni.s32.f32 	%r172, %f110;
	cvt.rn.f32.s32 	%f111, %r172;
	fma.rn.f32 	%f112, %f111, 0fBFC90FDA, %f6;
	fma.rn.f32 	%f113, %f111, 0fB3A22168, %f112;
	fma.rn.f32 	%f229, %f111, 0fA7C234C5, %f113;
	abs.f32 	%f8, %f6;
	setp.ltu.f32 	%p97, %f8, 0f47CE4780;
	@%p97 bra 	$L__BB0_81;
	setp.eq.f32 	%p98, %f8, 0f7F800000;
	@%p98 bra 	$L__BB0_80;
	mov.b32 	%r19, %f6;
	mov.b64 	%rd145, 0;
	mov.b32 	%r169, 0;
	mov.u64 	%rd143, __cudart_i2opi_f;
	mov.u64 	%rd144, %rd2;
$L__BB0_76:
	.pragma "nounroll";
	ld.global.nc.u32 	%r92, [%rd143];
	shl.b32 	%r93, %r19, 8;
	or.b32  	%r94, %r93, -2147483648;
	mad.wide.u32 	%rd93, %r92, %r94, %rd145;
	shr.u64 	%rd145, %rd93, 32;
	st.local.u32 	[%rd144], %rd93;
	add.s32 	%r169, %r169, 1;
	add.s64 	%rd144, %rd144, 4;
	add.s64 	%rd143, %rd143, 4;
	setp.ne.s32 	%p99, %r169, 6;
	@%p99 bra 	$L__BB0_76;
	shr.u32 	%r95, %r19, 23;
	st.local.u32 	[%rd2+24], %rd145;
	and.b32  	%r22, %r95, 31;
	and.b32  	%r96, %r95, 224;
	add.s32 	%r97, %r96, -128;
	shr.u32 	%r98, %r97, 5;
	mul.wide.u32 	%rd94, %r98, 4;
	sub.s64 	%rd22, %rd2, %rd94;
	ld.local.u32 	%r170, [%rd22+24];
	ld.local.u32 	%r171, [%rd22+20];
	setp.eq.s32 	%p100, %r22, 0;
	@%p100 bra 	$L__BB0_79;
	shf.l.wrap.b32 	%r170, %r171, %r170, %r22;
	ld.local.u32 	%r99, [%rd22+16];
	shf.l.wrap.b32 	%r171, %r99, %r171, %r22;
$L__BB0_79:
	shr.u32 	%r100, %r170, 30;
	shf.l.wrap.b32 	%r101, %r171, %r170, 2;
	shl.b32 	%r102, %r171, 2;
	shr.u32 	%r103, %r101, 31;
	add.s32 	%r104, %r103, %r100;
	neg.s32 	%r105, %r104;
	setp.lt.s32 	%p101, %r19, 0;
	selp.b32 	%r172, %r105, %r104, %p101;
	xor.b32  	%r106, %r101, %r19;
	shr.s32 	%r107, %r101, 31;
	xor.b32  	%r108, %r107, %r101;
	xor.b32  	%r109, %r107, %r102;
	cvt.u64.u32 	%rd95, %r108;
	shl.b64 	%rd96, %rd95, 32;
	cvt.u64.u32 	%rd97, %r109;
	or.b64  	%rd98, %rd96, %rd97;
	cvt.rn.f64.s64 	%fd1, %rd98;
	mul.f64 	%fd2, %fd1, 0d3BF921FB54442D19;
	cvt.rn.f32.f64 	%f114, %fd2;
	neg.f32 	%f115, %f114;
	setp.lt.s32 	%p102, %r106, 0;
	selp.f32 	%f229, %f115, %f114, %p102;
	bra.uni 	$L__BB0_81;
$L__BB0_80:
	mov.f32 	%f116, 0f00000000;
	mul.rn.f32 	%f229, %f6, %f116;
	mov.b32 	%r172, 0;
$L__BB0_81:
	add.s32 	%r111, %r172, 1;
	mul.rn.f32 	%f117, %f229, %f229;
	and.b32  	%r112, %r172, 1;
	setp.eq.b32 	%p103, %r112, 1;
	selp.f32 	%f118, %f229, 0f3F800000, %p103;
	fma.rn.f32 	%f119, %f117, %f118, 0f00000000;
	fma.rn.f32 	%f120, %f117, 0f37CBAC00, 0fBAB607ED;
	selp.f32 	%f121, 0fB94D4153, %f120, %p103;
	selp.f32 	%f122, 0f3C0885E4, 0f3D2AAABB, %p103;
	fma.rn.f32 	%f123, %f121, %f117, %f122;
	selp.f32 	%f124, 0fBE2AAAA8, 0fBEFFFFFF, %p103;
	fma.rn.f32 	%f125, %f123, %f117, %f124;
	fma.rn.f32 	%f126, %f125, %f119, %f118;
	and.b32  	%r113, %r111, 2;
	setp.eq.s32 	%p104, %r113, 0;
	mov.f32 	%f127, 0f00000000;
	sub.f32 	%f128, %f127, %f126;
	selp.f32 	%f129, %f126, %f128, %p104;
	st.local.f32 	[%rd8+-4], %f129;
	mov.u32 	%r178, %r16;
	bra.uni 	$L__BB0_121;
$L__BB0_82:
	mul.f32 	%f130, %f6, 0f3F22F983;
	cvt.rni.s32.f32 	%r176, %f130;
	cvt.rn.f32.s32 	%f131, %r176;
	fma.rn.f32 	%f132, %f131, 0fBFC90FDA, %f6;
	fma.rn.f32 	%f133, %f131, 0fB3A22168, %f132;
	fma.rn.f32 	%f230, %f131, 0fA7C234C5, %f133;
	abs.f32 	%f13, %f6;
	setp.ltu.f32 	%p105, %f13, 0f47CE4780;
	@%p105 bra 	$L__BB0_90;
	setp.eq.f32 	%p106, %f13, 0f7F800000;
	@%p106 bra 	$L__BB0_89;
	mov.b32 	%r32, %f6;
	mov.b64 	%rd146, 0;
	mov.b32 	%r173, 0;
$L__BB0_85:
	.pragma "nounroll";
	mul.wide.u32 	%rd100, %r173, 4;
	mov.u64 	%rd101, __cudart_i2opi_f;
	add.s64 	%rd102, %rd101, %rd100;
	ld.global.nc.u32 	%r115, [%rd102];
	shl.b32 	%r116, %r32, 8;
	or.b32  	%r117, %r116, -2147483648;
	mad.wide.u32 	%rd103, %r115, %r117, %rd146;
	shr.u64 	%rd146, %rd103, 32;
	add.s64 	%rd104, %rd3, %rd100;
	st.local.u32 	[%rd104], %rd103;
	add.s32 	%r173, %r173, 1;
	setp.ne.s32 	%p107, %r173, 6;
	@%p107 bra 	$L__BB0_85;
	shr.u32 	%r118, %r32, 23;
	st.local.u32 	[%rd3+24], %rd146;
	and.b32  	%r35, %r118, 31;
	and.b32  	%r119, %r118, 224;
	add.s32 	%r120, %r119, -128;
	shr.u32 	%r121, %r120, 5;
	mul.wide.u32 	%rd105, %r121, 4;
	sub.s64 	%rd25, %rd3, %rd105;
	ld.local.u32 	%r174, [%rd25+24];
	ld.local.u32 	%r175, [%rd25+20];
	setp.eq.s32 	%p108, %r35, 0;
	@%p108 bra 	$L__BB0_88;
	shf.l.wrap.b32 	%r174, %r175, %r174, %r35;
	ld.local.u32 	%r122, [%rd25+16];
	shf.l.wrap.b32 	%r175, %r122, %r175, %r35;
$L__BB0_88:
	shr.u32 	%r123, %r174, 30;
	shf.l.wrap.b32 	%r124, %r175, %r174, 2;
	shl.b32 	%r125, %r175, 2;
	shr.u32 	%r126, %r124, 31;
	add.s32 	%r127, %r126, %r123;
	neg.s32 	%r128, %r127;
	setp.lt.s32 	%p109, %r32, 0;
	selp.b32 	%r176, %r128, %r127, %p109;
	xor.b32  	%r129, %r124, %r32;
	shr.s32 	%r130, %r124, 31;
	xor.b32  	%r131, %r130, %r124;
	xor.b32  	%r132, %r130, %r125;
	cvt.u64.u32 	%rd106, %r131;
	shl.b64 	%rd107, %rd106, 32;
	cvt.u64.u32 	%rd108, %r132;
	or.b64  	%rd109, %rd107, %rd108;
	cvt.rn.f64.s64 	%fd3, %rd109;
	mul.f64 	%fd4, %fd3, 0d3BF921FB54442D19;
	cvt.rn.f32.f64 	%f134, %fd4;
	neg.f32 	%f135, %f134;
	setp.lt.s32 	%p110, %r129, 0;
	selp.f32 	%f230, %f135, %f134, %p110;
	bra.uni 	$L__BB0_90;
$L__BB0_89:
	mov.f32 	%f136, 0f00000000;
	mul.rn.f32 	%f230, %f6, %f136;
	mov.b32 	%r176, 0;
$L__BB0_90:
	mul.rn.f32 	%f137, %f230, %f230;
	and.b32  	%r134, %r176, 1;
	setp.eq.b32 	%p111, %r134, 1;
	selp.f32 	%f138, 0f3F800000, %f230, %p111;
	fma.rn.f32 	%f139, %f137, %f138, 0f00000000;
	fma.rn.f32 	%f140, %f137, 0f37CBAC00, 0fBAB607ED;
	selp.f32 	%f141, %f140, 0fB94D4153, %p111;
	selp.f32 	%f142, 0f3D2AAABB, 0f3C0885E4, %p111;
	fma.rn.f32 	%f143, %f141, %f137, %f142;
	selp.f32 	%f144, 0fBEFFFFFF, 0fBE2AAAA8, %p111;
	fma.rn.f32 	%f145, %f143, %f137, %f144;
	fma.rn.f32 	%f146, %f145, %f139, %f138;
	and.b32  	%r135, %r176, 2;
	setp.eq.s32 	%p112, %r135, 0;
	mov.f32 	%f147, 0f00000000;
	sub.f32 	%f148, %f147, %f146;
	selp.f32 	%f149, %f146, %f148, %p112;
	st.local.f32 	[%rd8+-4], %f149;
	mov.u32 	%r178, %r16;
	bra.uni 	$L__BB0_121;
$L__BB0_91:
	setp.eq.s16 	%p118, %rs37, 43;
	@%p118 bra 	$L__BB0_92;
	bra.uni 	$L__BB0_121;
$L__BB0_92:
	add.f32 	%f218, %f17, %f18;
	st.local.f32 	[%rd26+-8], %f218;
	mov.u32 	%r178, %r44;
	bra.uni 	$L__BB0_121;
$L__BB0_93:
	setp.eq.s16 	%p114, %rs37, 45;
	@%p114 bra 	$L__BB0_107;
	setp.eq.s16 	%p115, %rs37, 47;
	@%p115 bra 	$L__BB0_105;
	setp.ne.s16 	%p116, %rs37, 94;
	mov.f32 	%f231, 0f3F800000;
	@%p116 bra 	$L__BB0_121;
	mul.f32 	%f151, %f17, 0f3F000000;
	cvt.rzi.f32.f32 	%f152, %f151;
	add.f32 	%f153, %f152, %f152;
	sub.f32 	%f154, %f17, %f153;
	abs.f32 	%f19, %f154;
	abs.f32 	%f20, %f18;
	setp.lt.f32 	%p119, %f20, 0f00800000;
	mul.f32 	%f155, %f20, 0f4B800000;
	selp.f32 	%f156, %f155, %f20, %p119;
	selp.f32 	%f157, 0fC1C00000, 0f00000000, %p119;
	mov.b32 	%r137, %f156;
	add.s32 	%r138, %r137, -1060439283;
	and.b32  	%r139, %r138, -8388608;
	sub.s32 	%r140, %r137, %r139;
	mov.b32 	%f158, %r140;
	cvt.rn.f32.s32 	%f159, %r139;
	fma.rn.f32 	%f160, %f159, 0f34000000, %f157;
	add.f32 	%f161, %f158, 0fBF800000;
	add.f32 	%f162, %f158, 0f3F800000;
	rcp.approx.ftz.f32 	%f163, %f162;
	add.f32 	%f164, %f161, %f161;
	mul.f32 	%f165, %f164, %f163;
	mul.f32 	%f166, %f165, %f165;
	sub.f32 	%f167, %f161, %f165;
	add.f32 	%f168, %f167, %f167;
	neg.f32 	%f169, %f165;
	fma.rn.f32 	%f170, %f169, %f161, %f168;
	mul.rn.f32 	%f171, %f163, %f170;
	fma.rn.f32 	%f172, %f166, 0f3A2C32E4, 0f3B52E7DB;
	fma.rn.f32 	%f173, %f172, %f166, 0f3C93BB73;
	fma.rn.f32 	%f174, %f173, %f166, 0f3DF6384F;
	mul.rn.f32 	%f175, %f174, %f166;
	fma.rn.f32 	%f176, %f165, 0f3FB8AA3B, %f160;
	sub.f32 	%f177, %f160, %f176;
	fma.rn.f32 	%f178, %f165, 0f3FB8AA3B, %f177;
	fma.rn.f32 	%f179, %f171, 0f3FB8AA3B, %f178;
	fma.rn.f32 	%f180, %f165, 0f32A55E34, %f179;
	mul.f32 	%f181, %f175, 0f40400000;
	fma.rn.f32 	%f182, %f181, %f171, %f180;
	fma.rn.f32 	%f183, %f175, %f165, %f182;
	add.rn.f32 	%f184, %f176, %f183;
	neg.f32 	%f185, %f176;
	add.rn.f32 	%f186, %f184, %f185;
	neg.f32 	%f187, %f186;
	add.rn.f32 	%f188, %f183, %f187;
	mul.rn.f32 	%f189, %f184, %f17;
	neg.f32 	%f190, %f189;
	fma.rn.f32 	%f191, %f184, %f17, %f190;
	fma.rn.f32 	%f192, %f188, %f17, %f191;
	cvt.rni.f32.f32 	%f193, %f189;
	sub.f32 	%f194, %f189, %f193;
	add.f32 	%f195, %f194, %f192;
	fma.rn.f32 	%f196, %f195, 0f391FCB8E, 0f3AAF85ED;
	fma.rn.f32 	%f197, %f196, %f195, 0f3C1D9856;
	fma.rn.f32 	%f198, %f197, %f195, 0f3D6357BB;
	fma.rn.f32 	%f199, %f198, %f195, 0f3E75FDEC;
	fma.rn.f32 	%f200, %f199, %f195, 0f3F317218;
	fma.rn.f32 	%f201, %f200, %f195, 0f3F800000;
	cvt.rzi.s32.f32 	%r141, %f193;
	setp.gt.f32 	%p120, %f193, 0f00000000;
	selp.b32 	%r142, 0, -2097152000, %p120;
	add.s32 	%r143, %r142, 2130706432;
	mov.b32 	%f202, %r143;
	mul.f32 	%f203, %f201, %f202;
	shl.b32 	%r144, %r141, 23;
	sub.s32 	%r145, %r144, %r142;
	mov.b32 	%f204, %r145;
	mul.f32 	%f205, %f203, %f204;
	abs.f32 	%f206, %f189;
	setp.gt.f32 	%p121, %f206, 0f43180000;
	setp.lt.f32 	%p122, %f189, 0f00000000;
	selp.f32 	%f207, 0f00000000, 0f7F800000, %p122;
	selp.f32 	%f21, %f207, %f205, %p121;
	setp.eq.f32 	%p123, %f18, 0f3F800000;
	setp.eq.f32 	%p124, %f17, 0f00000000;
	or.pred  	%p125, %p123, %p124;
	@%p125 bra 	$L__BB0_104;
	setp.nan.f32 	%p126, %f20, %f20;
	abs.f32 	%f208, %f17;
	setp.nan.f32 	%p127, %f208, %f208;
	or.pred  	%p128, %p126, %p127;
	@%p128 bra 	$L__BB0_103;
	setp.eq.f32 	%p129, %f18, 0f00000000;
	setp.eq.f32 	%p130, %f20, 0f7F800000;
	or.pred  	%p131, %p129, %p130;
	@%p131 bra 	$L__BB0_102;
	setp.eq.f32 	%p132, %f18, 0fBF800000;
	setp.eq.f32 	%p133, %f208, 0f7F800000;
	and.pred  	%p134, %p132, %p133;
	@%p134 bra 	$L__BB0_104;
	setp.geu.f32 	%p135, %f18, 0f00000000;
	mov.f32 	%f231, %f21;
	@%p135 bra 	$L__BB0_104;
	setp.neu.f32 	%p136, %f19, 0f3F800000;
	neg.f32 	%f210, %f21;
	selp.f32 	%f211, %f21, %f210, %p136;
	cvt.rmi.f32.f32 	%f212, %f17;
	setp.neu.f32 	%p137, %f17, %f212;
	selp.f32 	%f231, 0f7FFFFFFF, %f211, %p137;
	bra.uni 	$L__BB0_104;
$L__BB0_102:
	setp.neu.f32 	%p138, %f19, 0f3F800000;
	add.f32 	%f213, %f18, %f18;
	mov.b32 	%r146, %f213;
	setp.lt.f32 	%p139, %f17, 0f00000000;
	xor.b32  	%r147, %r146, 2139095040;
	selp.b32 	%r148, %r147, %r146, %p139;
	and.b32  	%r149, %r148, 2147483647;
	selp.b32 	%r150, %r149, %r148, %p138;
	mov.b32 	%f231, %r150;
	bra.uni 	$L__BB0_104;
$L__BB0_103:
	add.rn.f32 	%f231, %f18, %f17;
$L__BB0_104:
	st.local.f32 	[%rd26+-8], %f231;
	mov.u32 	%r178, %r44;
	bra.uni 	$L__BB0_121;
$L__BB0_105:
	setp.eq.f32 	%p140, %f17, 0f00000000;
	mov.f32 	%f237, 0f00000000;
	@%p140 bra 	$L__BB0_124;
	div.rn.f32 	%f215, %f18, %f17;
	st.local.f32 	[%rd26+-8], %f215;
	mov.u32 	%r178, %r44;
	bra.uni 	$L__BB0_121;
$L__BB0_107:
	sub.f32 	%f217, %f18, %f17;
	st.local.f32 	[%rd26+-8], %f217;
	mov.u32 	%r178, %r44;
	bra.uni 	$L__BB0_121;
$L__BB0_108:
	mul.lo.s32 	%r151, %r167, 20;
	cvt.u64.u32 	%rd113, %r151;
	add.s64 	%rd114, %rd1, %rd113;
	ld.global.u8 	%rs38, [%rd114];
	setp.eq.s16 	%p141, %rs38, 120;
	@%p141 bra 	$L__BB0_111;
	setp.ne.s16 	%p142, %rs38, 121;
	mov.u32 	%r178, %r16;
	@%p142 bra 	$L__BB0_121;
	add.s32 	%r178, %r16, 1;
	mul.wide.s32 	%rd115, %r16, 4;
	add.s64 	%rd116, %rd4, %rd115;
	st.local.f32 	[%rd116], %f5;
	bra.uni 	$L__BB0_121;
$L__BB0_111:
	add.s32 	%r178, %r16, 1;
	mul.wide.s32 	%rd117, %r16, 4;
	add.s64 	%rd118, %rd4, %rd117;
	st.local.f32 	[%rd118], %f4;
	bra.uni 	$L__BB0_121;
$L__BB0_112:
	mul.lo.s32 	%r152, %r167, 20;
	cvt.u64.u32 	%rd119, %r152;
	add.s64 	%rd27, %rd1, %rd119;
	ld.global.u8 	%rs47, [%rd27];
	setp.eq.s16 	%p143, %rs47, 0;
	mov.f32 	%f234, 0f00000000;
	@%p143 bra 	$L__BB0_120;
	mov.f32 	%f234, 0f00000000;
	mov.b16 	%rs49, 0;
	mov.f32 	%f235, 0f3F800000;
	mov.b32 	%r177, 0;
$L__BB0_114:
	mov.u16 	%rs4, %rs49;
	mov.u32 	%r48, %r177;
	setp.eq.s16 	%p144, %rs47, 46;
	mov.b16 	%rs40, 1;
	mov.u16 	%rs49, %rs40;
	@%p144 bra 	$L__BB0_119;
	add.s16 	%rs42, %rs47, -48;
	and.b16  	%rs43, %rs42, 255;
	setp.gt.u16 	%p145, %rs43, 9;
	mov.u16 	%rs49, %rs4;
	@%p145 bra 	$L__BB0_119;
	and.b16  	%rs44, %rs4, 255;
	setp.eq.s16 	%p146, %rs44, 0;
	@%p146 bra 	$L__BB0_118;
	cvt.f64.f32 	%fd5, %f235;
	mul.f64 	%fd6, %fd5, 0d3FB999999999999A;
	cvt.rn.f32.f64 	%f235, %fd6;
	cvt.u32.u16 	%r154, %rs47;
	and.b32  	%r155, %r154, 255;
	add.s32 	%r156, %r155, -48;
	cvt.rn.f32.u32 	%f222, %r156;
	fma.rn.f32 	%f234, %f235, %f222, %f234;
	mov.u16 	%rs49, %rs40;
	bra.uni 	$L__BB0_119;
$L__BB0_118:
	cvt.u32.u16 	%r157, %rs47;
	and.b32  	%r158, %r157, 255;
	add.s32 	%r159, %r158, -48;
	cvt.rn.f32.u32 	%f223, %r159;
	fma.rn.f32 	%f234, %f234, 0f41200000, %f223;
	mov.b16 	%rs49, 0;
$L__BB0_119:
	add.s32 	%r177, %r48, 1;
	cvt.u64.u32 	%rd120, %r48;
	add.s64 	%rd121, %rd27, %rd120;
	ld.global.u8 	%rs47, [%rd121+1];
	setp.ne.s16 	%p147, %rs47, 0;
	setp.lt.u32 	%p148, %r48, 19;
	and.pred  	%p149, %p147, %p148;
	@%p149 bra 	$L__BB0_114;
$L__BB0_120:
	add.s32 	%r178, %r16, 1;
	mul.wide.s32 	%rd122, %r16, 4;
	add.s64 	%rd123, %rd4, %rd122;
	st.local.f32 	[%rd123], %f234;
$L__BB0_121:
	add.s32 	%r167, %r167, 1;
	setp.eq.s32 	%p150, %r167, %r53;
	@%p150 bra 	$L__BB0_122;
	bra.uni 	$L__BB0_4;
$L__BB0_122:
	setp.gt.s32 	%p151, %r178, 0;
	mov.f32 	%f237, 0f00000000;
	@%p151 bra 	$L__BB0_123;
	bra.uni 	$L__BB0_124;
$L__BB0_123:
	add.s32 	%r160, %r178, -1;
	mul.wide.u32 	%rd124, %r160, 4;
	add.s64 	%rd125, %rd4, %rd124;
	ld.local.f32 	%f237, [%rd125];
$L__BB0_124:
	abs.f32 	%f225, %f237;
	setp.ne.f32 	%p152, %f225, 0f7F800000;
	add.f32 	%f226, %f238, %f237;
	selp.f32 	%f238, %f226, %f238, %p152;
	selp.u64 	%rd126, 1, 0, %p152;
	add.s64 	%rd148, %rd148, %rd126;
	add.s64 	%rd135, %rd135, 1;
	setp.eq.s64 	%p153, %rd135, %rd35;
	@%p153 bra 	$L__BB0_128;
	bra.uni 	$L__BB0_3;
$L__BB0_125:
	setp.lt.u64 	%p15, %rd35, 4;
	mov.u64 	%rd148, %rd35;
	@%p15 bra 	$L__BB0_128;
	and.b64  	%rd30, %rd35, -4;
	mov.b64 	%rd147, 0;
$L__BB0_127:
	add.s64 	%rd147, %rd147, 4;
	setp.ne.s64 	%p16, %rd147, %rd30;
	mov.u64 	%rd148, %rd35;
	@%p16 bra 	$L__BB0_127;
$L__BB0_128:
	ld.param.u64 	%rd134, [_Z18monte_carlo_kernelIfEvP9TokenTypePciT_S3_S3_S3_yPS3_Pyj_param_9];
	ld.param.u64 	%rd133, [_Z18monte_carlo_kernelIfEvP9TokenTypePciT_S3_S3_S3_yPS3_Pyj_param_8];
	cvta.to.global.u64 	%rd127, %rd133;
	cvta.to.global.u64 	%rd128, %rd134;
	mul.wide.s32 	%rd129, %r1, 4;
	add.s64 	%rd130, %rd127, %rd129;
	st.global.f32 	[%rd130], %f238;
	mul.wide.s32 	%rd131, %r1, 8;
	add.s64 	%rd132, %rd128, %rd131;
	st.global.u64 	[%rd132], %rd148;
	ret;

}
	// .globl	_Z18monte_carlo_kernelIdEvP9TokenTypePciT_S3_S3_S3_yPS3_Pyj
.visible .entry _Z18monte_carlo_kernelIdEvP9TokenTypePciT_S3_S3_S3_yPS3_Pyj(
	.param .u64 .ptr .align 1 _Z18monte_carlo_kernelIdEvP9TokenTypePciT_S3_S3_S3_yPS3_Pyj_param_0,
	.param .u64 .ptr .align 1 _Z18monte_carlo_kernelIdEvP9TokenTypePciT_S3_S3_S3_yPS3_Pyj_param_1,
	.param .u32 _Z18monte_carlo_kernelIdEvP9TokenTypePciT_S3_S3_S3_yPS3_Pyj_param_2,
	.param .f64 _Z18monte_carlo_kernelIdEvP9TokenTypePciT_S3_S3_S3_yPS3_Pyj_param_3,
	.param .f64 _Z18monte_carlo_kernelIdEvP9TokenTypePciT_S3_S3_S3_yPS3_Pyj_param_4,
	.param .f64 _Z18monte_carlo_kernelIdEvP9TokenTypePciT_S3_S3_S3_yPS3_Pyj_param_5,
	.param .f64 _Z18monte_carlo_kernelIdEvP9TokenTypePciT_S3_S3_S3_yPS3_Pyj_param_6,
	.param .u64 _Z18monte_carlo_kernelIdEvP9TokenTypePciT_S3_S3_S3_yPS3_Pyj_param_7,
	.param .u64 .ptr .align 1 _Z18monte_carlo_kernelIdEvP9TokenTypePciT_S3_S3_S3_yPS3_Pyj_param_8,
	.param .u64 .ptr .align 1 _Z18monte_carlo_kernelIdEvP9TokenTypePciT_S3_S3_S3_yPS3_Pyj_param_9,
	.param .u32 _Z18monte_carlo_kernelIdEvP9TokenTypePciT_S3_S3_S3_yPS3_Pyj_param_10
)
{
	.local .align 16 .b8 	__local_depot1[800];
	.reg .b64 	%SP;
	.reg .b64 	%SPL;
	.reg .pred 	%p<160>;
	.reg .b16 	%rs<50>;
	.reg .b32 	%r<191>;
	.reg .b32 	%f<7>;
	.reg .b64 	%rd<125>;
	.reg .b64 	%fd<263>;

	mov.u64 	%SPL, __local_depot1;
	ld.param.u64 	%rd25, [_Z18monte_carlo_kernelIdEvP9TokenTypePciT_S3_S3_S3_yPS3_Pyj_param_0];
	ld.param.u64 	%rd30, [_Z18monte_carlo_kernelIdEvP9TokenTypePciT_S3_S3_S3_yPS3_Pyj_param_1];
	ld.param.u32 	%r61, [_Z18monte_carlo_kernelIdEvP9TokenTypePciT_S3_S3_S3_yPS3_Pyj_param_2];
	ld.param.u64 	%rd26, [_Z18monte_carlo_kernelIdEvP9TokenTypePciT_S3_S3_S3_yPS3_Pyj_param_7];
	ld.param.u32 	%r62, [_Z18monte_carlo_kernelIdEvP9TokenTypePciT_S3_S3_S3_yPS3_Pyj_param_10];
	cvta.to.global.u64 	%rd1, %rd30;
	add.u64 	%rd2, %SPL, 0;
	mov.u32 	%r63, %ctaid.x;
	mov.u32 	%r64, %ntid.x;
	mov.u32 	%r65, %tid.x;
	mad.lo.s32 	%r1, %r63, %r64, %r65;
	setp.eq.s64 	%p16, %rd26, 0;
	mov.b64 	%rd124, 0;
	mov.f64 	%fd262, 0d0000000000000000;
	@%p16 bra 	$L__BB1_139;
	setp.lt.s32 	%p17, %r61, 1;
	mov.b32 	%r66, 1127219200;
	mov.b32 	%r67, -2147483648;
	mov.b64 	%fd1, {%r67, %r66};
	@%p17 bra 	$L__BB1_136;
	add.s32 	%r70, %r62, %r1;
	xor.b32  	%r71, %r70, -1429050551;
	mul.lo.s32 	%r72, %r71, 1099087573;
	add.s32 	%r175, %r72, 123456789;
	xor.b32  	%r173, %r72, 362436069;
	add.s32 	%r172, %r72, 5783321;
	add.s32 	%r170, %r72, -638133224;
	cvta.to.global.u64 	%rd3, %rd25;
	mov.b32 	%r171, -589760388;
	mov.b32 	%r174, -123459836;
	mov.f64 	%fd262, 0d0000000000000000;
	mov.b64 	%rd114, 0;
	mov.u64 	%rd124, %rd114;
$L__BB1_3:
	mov.u32 	%r7, %r175;
	mov.u32 	%r175, %r174;
	mov.u32 	%r8, %r173;
	mov.u32 	%r174, %r172;
	mov.u32 	%r173, %r171;
	ld.param.f64 	%fd241, [_Z18monte_carlo_kernelIdEvP9TokenTypePciT_S3_S3_S3_yPS3_Pyj_param_6];
	ld.param.f64 	%fd240, [_Z18monte_carlo_kernelIdEvP9TokenTypePciT_S3_S3_S3_yPS3_Pyj_param_5];
	ld.param.f64 	%fd239, [_Z18monte_carlo_kernelIdEvP9TokenTypePciT_S3_S3_S3_yPS3_Pyj_param_4];
	ld.param.f64 	%fd238, [_Z18monte_carlo_kernelIdEvP9TokenTypePciT_S3_S3_S3_yPS3_Pyj_param_3];
	shr.u32 	%r74, %r7, 2;
	xor.b32  	%r75, %r74, %r7;
	shl.b32 	%r76, %r174, 4;
	shl.b32 	%r77, %r75, 1;
	xor.b32  	%r78, %r76, %r77;
	xor.b32  	%r79, %r78, %r174;
	xor.b32  	%r171, %r79, %r75;
	add.s32 	%r80, %r170, %r171;
	add.s32 	%r81, %r80, 362437;
	cvt.rn.f32.u32 	%f2, %r81;
	fma.rn.f32 	%f3, %f2, 0f2F800000, 0f2F000000;
	cvt.f64.f32 	%fd67, %f3;
	sub.f64 	%fd68, %fd239, %fd238;
	fma.rn.f64 	%fd3, %fd68, %fd67, %fd238;
	shr.u32 	%r82, %r8, 2;
	xor.b32  	%r83, %r82, %r8;
	shl.b32 	%r84, %r171, 4;
	shl.b32 	%r85, %r83, 1;
	xor.b32  	%r86, %r85, %r84;
	xor.b32  	%r87, %r86, %r83;
	xor.b32  	%r172, %r87, %r171;
	add.s32 	%r170, %r170, 724874;
	add.s32 	%r88, %r172, %r170;
	cvt.rn.f32.u32 	%f4, %r88;
	fma.rn.f32 	%f5, %f4, 0f2F800000, 0f2F000000;
	cvt.f64.f32 	%fd69, %f5;
	sub.f64 	%fd70, %fd241, %fd240;
	fma.rn.f64 	%fd4, %fd70, %fd69, %fd240;
	mov.b32 	%r176, 0;
	mov.u32 	%r190, %r176;
$L__BB1_4:
	mov.u32 	%r16, %r190;
	mul.wide.u32 	%rd34, %r176, 4;
	add.s64 	%rd35, %rd3, %rd34;
	ld.global.u32 	%r89, [%rd35];
	setp.gt.s32 	%p20, %r89, 1;
	@%p20 bra 	$L__BB1_10;
	setp.eq.s32 	%p23, %r89, 0;
	@%p23 bra 	$L__BB1_123;
	setp.eq.s32 	%p24, %r89, 1;
	mov.u32 	%r190, %r16;
	@%p24 bra 	$L__BB1_7;
	bra.uni 	$L__BB1_132;
$L__BB1_7:
	mul.lo.s32 	%r139, %r176, 20;
	cvt.u64.u32 	%rd88, %r139;
	add.s64 	%rd89, %rd1, %rd88;
	ld.global.u8 	%rs37, [%rd89];
	add.s32 	%r49, %r16, -1;
	mul.wide.s32 	%rd90, %r16, 8;
	add.s64 	%rd14, %rd2, %rd90;
	ld.local.f64 	%fd37, [%rd14+-8];
	add.s32 	%r190, %r16, -2;
	ld.local.f64 	%fd38, [%rd14+-16];
	setp.gt.s16 	%p113, %rs37, 44;
	@%p113 bra 	$L__BB1_102;
	setp.eq.s16 	%p117, %rs37, 42;
	@%p117 bra 	$L__BB1_9;
	bra.uni 	$L__BB1_100;
$L__BB1_9:
	mul.f64 	%fd227, %fd37, %fd38;
	st.local.f64 	[%rd14+-16], %fd227;
	mov.u32 	%r190, %r49;
	bra.uni 	$L__BB1_132;
$L__BB1_10:
	setp.eq.s32 	%p21, %r89, 3;
	@%p21 bra 	$L__BB1_119;
	setp.ne.s32 	%p22, %r89, 2;
	mov.u32 	%r190, %r16;
	@%p22 bra 	$L__BB1_132;
	mul.wide.s32 	%rd37, %r16, 8;
	add.s64 	%rd6, %rd2, %rd37;
	ld.local.f64 	%fd5, [%rd6+-8];
	mul.lo.s32 	%r90, %r176, 20;
	cvt.u64.u32 	%rd38, %r90;
	add.s64 	%rd7, %rd1, %rd38;
	ld.global.u8 	%rs1, [%rd7];
	setp.eq.s16 	%p26, %rs1, 0;
	mov.u64 	%rd116, $str;
	mov.pred 	%p153, -1;
	@%p26 bra 	$L__BB1_19;
	setp.eq.s16 	%p27, %rs1, 115;
	@%p27 bra 	$L__BB1_14;
	bra.uni 	$L__BB1_21;
$L__BB1_14:
	ld.global.u8 	%rs7, [%rd7+1];
	setp.eq.s16 	%p29, %rs7, 0;
	mov.u64 	%rd40, $str;
	add.s64 	%rd116, %rd40, 1;
	@%p29 bra 	$L__BB1_19;
	setp.ne.s16 	%p30, %rs7, 105;
	@%p30 bra 	$L__BB1_21;
	ld.global.u8 	%rs8, [%rd7+2];
	setp.eq.s16 	%p32, %rs8, 0;
	mov.u64 	%rd42, $str;
	add.s64 	%rd116, %rd42, 2;
	@%p32 bra 	$L__BB1_19;
	setp.ne.s16 	%p33, %rs8, 110;
	@%p33 bra 	$L__BB1_21;
	ld.global.u8 	%rs9, [%rd7+3];
	mov.u64 	%rd44, $str;
	add.s64 	%rd116, %rd44, 3;
	setp.eq.s16 	%p153, %rs9, 0;
$L__BB1_19:
	not.pred 	%p34, %p153;
	@%p34 bra 	$L__BB1_21;
	ld.global.nc.u8 	%rs10, [%rd116];
	cvt.u16.u8 	%rs11, %rs10;
	setp.eq.s16 	%p35, %rs11, 0;
	@%p35 bra 	$L__BB1_95;
$L__BB1_21:
	mov.u64 	%rd117, $str$1;
	mov.pred 	%p154, -1;
	@%p26 bra 	$L__BB1_28;
	setp.eq.s16 	%p38, %rs1, 99;
	@%p38 bra 	$L__BB1_23;
	bra.uni 	$L__BB1_30;
$L__BB1_23:
	ld.global.u8 	%rs12, [%rd7+1];
	setp.eq.s16 	%p40, %rs12, 0;
	mov.u64 	%rd47, $str$1;
	add.s64 	%rd117, %rd47, 1;
	@%p40 bra 	$L__BB1_28;
	setp.ne.s16 	%p41, %rs12, 111;
	@%p41 bra 	$L__BB1_30;
	ld.global.u8 	%rs13, [%rd7+2];
	setp.eq.s16 	%p43, %rs13, 0;
	mov.u64 	%rd49, $str$1;
	add.s64 	%rd117, %rd49, 2;
	@%p43 bra 	$L__BB1_28;
	setp.ne.s16 	%p44, %rs13, 115;
	@%p44 bra 	$L__BB1_30;
	ld.global.u8 	%rs14, [%rd7+3];
	mov.u64 	%rd51, $str$1;
	add.s64 	%rd117, %rd51, 3;
	setp.eq.s16 	%p154, %rs14, 0;
$L__BB1_28:
	not.pred 	%p45, %p154;
	@%p45 bra 	$L__BB1_30;
	ld.global.nc.u8 	%rs15, [%rd117];
	cvt.u16.u8 	%rs16, %rs15;
	setp.eq.s16 	%p46, %rs16, 0;
	@%p46 bra 	$L__BB1_89;
$L__BB1_30:
	mov.u64 	%rd118, $str$2;
	mov.pred 	%p155, -1;
	@%p26 bra 	$L__BB1_37;
	setp.eq.s16 	%p49, %rs1, 108;
	@%p49 bra 	$L__BB1_32;
	bra.uni 	$L__BB1_39;
$L__BB1_32:
	ld.global.u8 	%rs17, [%rd7+1];
	setp.eq.s16 	%p51, %rs17, 0;
	mov.u64 	%rd54, $str$2;
	add.s64 	%rd118, %rd54, 1;
	@%p51 bra 	$L__BB1_37;
	setp.ne.s16 	%p52, %rs17, 111;
	@%p52 bra 	$L__BB1_39;
	ld.global.u8 	%rs18, [%rd7+2];
	setp.eq.s16 	%p54, %rs18, 0;
	mov.u64 	%rd56, $str$2;
	add.s64 	%rd118, %rd56, 2;
	@%p54 bra 	$L__BB1_37;
	setp.ne.s16 	%p55, %rs18, 103;
	@%p55 bra 	$L__BB1_39;
	ld.global.u8 	%rs19, [%rd7+3];
	mov.u64 	%rd58, $str$2;
	add.s64 	%rd118, %rd58, 3;
	setp.eq.s16 	%p155, %rs19, 0;
$L__BB1_37:
	not.pred 	%p56, %p155;
	@%p56 bra 	$L__BB1_39;
	ld.global.nc.u8 	%rs20, [%rd118];
	cvt.u16.u8 	%rs21, %rs20;
	setp.eq.s16 	%p57, %rs21, 0;
	@%p57 bra 	$L__BB1_80;
$L__BB1_39:
	mov.u64 	%rd119, $str$3;
	mov.pred 	%p156, -1;
	@%p26 bra 	$L__BB1_44;
	setp.eq.s16 	%p60, %rs1, 108;
	@%p60 bra 	$L__BB1_41;
	bra.uni 	$L__BB1_46;
$L__BB1_41:
	ld.global.u8 	%rs22, [%rd7+1];
	setp.eq.s16 	%p62, %rs22, 0;
	mov.u64 	%rd61, $str$3;
	add.s64 	%rd119, %rd61, 1;
	@%p62 bra 	$L__BB1_44;
	setp.ne.s16 	%p63, %rs22, 110;
	@%p63 bra 	$L__BB1_46;
	ld.global.u8 	%rs23, [%rd7+2];
	mov.u64 	%rd63, $str$3;
	add.s64 	%rd119, %rd63, 2;
	setp.eq.s16 	%p156, %rs23, 0;
$L__BB1_44:
	not.pred 	%p64, %p156;
	@%p64 bra 	$L__BB1_46;
	ld.global.nc.u8 	%rs24, [%rd119];
	cvt.u16.u8 	%rs25, %rs24;
	setp.eq.s16 	%p65, %rs25, 0;
	@%p65 bra 	$L__BB1_72;
$L__BB1_46:
	mov.u64 	%rd120, $str$4;
	mov.pred 	%p157, -1;
	@%p26 bra 	$L__BB1_53;
	setp.eq.s16 	%p68, %rs1, 101;
	@%p68 bra 	$L__BB1_48;
	bra.uni 	$L__BB1_55;
$L__BB1_48:
	ld.global.u8 	%rs26, [%rd7+1];
	setp.eq.s16 	%p70, %rs26, 0;
	mov.u64 	%rd66, $str$4;
	add.s64 	%rd120, %rd66, 1;
	@%p70 bra 	$L__BB1_53;
	setp.ne.s16 	%p71, %rs26, 120;
	@%p71 bra 	$L__BB1_55;
	ld.global.u8 	%rs27, [%rd7+2];
	setp.eq.s16 	%p73, %rs27, 0;
	mov.u64 	%rd68, $str$4;
	add.s64 	%rd120, %rd68, 2;
	@%p73 bra 	$L__BB1_53;
	setp.ne.s16 	%p74, %rs27, 112;
	@%p74 bra 	$L__BB1_55;
	ld.global.u8 	%rs28, [%rd7+3];
	mov.u64 	%rd70, $str$4;
	add.s64 	%rd120, %rd70, 3;
	setp.eq.s16 	%p157, %rs28, 0;
$L__BB1_53:
	not.pred 	%p75, %p157;
	@%p75 bra 	$L__BB1_55;
	ld.global.nc.u8 	%rs29, [%rd120];
	cvt.u16.u8 	%rs30, %rs29;
	setp.eq.s16 	%p76, %rs30, 0;
	@%p76 bra 	$L__BB1_68;
$L__BB1_55:
	add.s32 	%r190, %r16, -1;
	mov.u64 	%rd121, $str$5;
	mov.pred 	%p158, -1;
	@%p26 bra 	$L__BB1_64;
	setp.eq.s16 	%p79, %rs1, 115;
	@%p79 bra 	$L__BB1_57;
	bra.uni 	$L__BB1_132;
$L__BB1_57:
	ld.global.u8 	%rs31, [%rd7+1];
	setp.eq.s16 	%p81, %rs31, 0;
	mov.u64 	%rd73, $str$5;
	add.s64 	%rd121, %rd73, 1;
	@%p81 bra 	$L__BB1_64;
	setp.ne.s16 	%p82, %rs31, 113;
	@%p82 bra 	$L__BB1_132;
	ld.global.u8 	%rs32, [%rd7+2];
	setp.eq.s16 	%p84, %rs32, 0;
	mov.u64 	%rd75, $str$5;
	add.s64 	%rd121, %rd75, 2;
	@%p84 bra 	$L__BB1_64;
	setp.ne.s16 	%p85, %rs32, 114;
	@%p85 bra 	$L__BB1_132;
	ld.global.u8 	%rs33, [%rd7+3];
	setp.eq.s16 	%p87, %rs33, 0;
	mov.u64 	%rd77, $str$5;
	add.s64 	%rd121, %rd77, 3;
	@%p87 bra 	$L__BB1_64;
	setp.ne.s16 	%p88, %rs33, 116;
	@%p88 bra 	$L__BB1_132;
	ld.global.u8 	%rs34, [%rd7+4];
	add.s64 	%rd121, %rd77, 4;
	setp.eq.s16 	%p158, %rs34, 0;
$L__BB1_64:
	not.pred 	%p89, %p158;
	@%p89 bra 	$L__BB1_132;
	ld.global.nc.u8 	%rs35, [%rd121];
	cvt.u16.u8 	%rs36, %rs35;
	setp.ne.s16 	%p90, %rs36, 0;
	@%p90 bra 	$L__BB1_132;
	setp.lt.f64 	%p91, %fd5, 0d0000000000000000;
	mov.f64 	%fd261, 0d0000000000000000;
	@%p91 bra 	$L__BB1_135;
	sqrt.rn.f64 	%fd72, %fd5;
	st.local.f64 	[%rd6+-8], %fd72;
	mov.u32 	%r190, %r16;
	bra.uni 	$L__BB1_132;
$L__BB1_68:
	fma.rn.f64 	%fd73, %fd5, 0d3FF71547652B82FE, 0d4338000000000000;
	{
	.reg .b32 %temp; 
	mov.b64 	{%r18, %temp}, %fd73;
	}
	mov.f64 	%fd74, 0dC338000000000000;
	add.rn.f64 	%fd75, %fd73, %fd74;
	fma.rn.f64 	%fd76, %fd75, 0dBFE62E42FEFA39EF, %fd5;
	fma.rn.f64 	%fd77, %fd75, 0dBC7ABC9E3B39803F, %fd76;
	fma.rn.f64 	%fd78, %fd77, 0d3E5ADE1569CE2BDF, 0d3E928AF3FCA213EA;
	fma.rn.f64 	%fd79, %fd78, %fd77, 0d3EC71DEE62401315;
	fma.rn.f64 	%fd80, %fd79, %fd77, 0d3EFA01997C89EB71;
	fma.rn.f64 	%fd81, %fd80, %fd77, 0d3F2A01A014761F65;
	fma.rn.f64 	%fd82, %fd81, %fd77, 0d3F56C16C1852B7AF;
	fma.rn.f64 	%fd83, %fd82, %fd77, 0d3F81111111122322;
	fma.rn.f64 	%fd84, %fd83, %fd77, 0d3FA55555555502A1;
	fma.rn.f64 	%fd85, %fd84, %fd77, 0d3FC5555555555511;
	fma.rn.f64 	%fd86, %fd85, %fd77, 0d3FE000000000000B;
	fma.rn.f64 	%fd87, %fd86, %fd77, 0d3FF0000000000000;
	fma.rn.f64 	%fd88, %fd87, %fd77, 0d3FF0000000000000;
	{
	.reg .b32 %temp; 
	mov.b64 	{%r19, %temp}, %fd88;
	}
	{
	.reg .b32 %temp; 
	mov.b64 	{%temp, %r20}, %fd88;
	}
	shl.b32 	%r91, %r18, 20;
	add.s32 	%r92, %r91, %r20;
	mov.b64 	%fd245, {%r19, %r92};
	{
	.reg .b32 %temp; 
	mov.b64 	{%temp, %r93}, %fd5;
	}
	mov.b32 	%f6, %r93;
	abs.f32 	%f1, %f6;
	setp.lt.f32 	%p92, %f1, 0f4086232B;
	@%p92 bra 	$L__BB1_71;
	setp.lt.f64 	%p93, %fd5, 0d0000000000000000;
	add.f64 	%fd89, %fd5, 0d7FF0000000000000;
	selp.f64 	%fd245, 0d0000000000000000, %fd89, %p93;
	setp.geu.f32 	%p94, %f1, 0f40874800;
	@%p94 bra 	$L__BB1_71;
	shr.u32 	%r94, %r18, 31;
	add.s32 	%r95, %r18, %r94;
	shr.s32 	%r96, %r95, 1;
	shl.b32 	%r97, %r96, 20;
	add.s32 	%r98, %r20, %r97;
	mov.b64 	%fd90, {%r19, %r98};
	sub.s32 	%r99, %r18, %r96;
	shl.b32 	%r100, %r99, 20;
	add.s32 	%r101, %r100, 1072693248;
	mov.b32 	%r102, 0;
	mov.b64 	%fd91, {%r102, %r101};
	mul.f64 	%fd245, %fd91, %fd90;
$L__BB1_71:
	st.local.f64 	[%rd6+-8], %fd245;
	mov.u32 	%r190, %r16;
	bra.uni 	$L__BB1_132;
$L__BB1_72:
	setp.le.f64 	%p95, %fd5, 0d0000000000000000;
	mov.f64 	%fd261, 0d0000000000000000;
	@%p95 bra 	$L__BB1_135;
	{
	.reg .b32 %temp; 
	mov.b64 	{%temp, %r178}, %fd5;
	}
	{
	.reg .b32 %temp; 
	mov.b64 	{%r179, %temp}, %fd5;
	}
	setp.gt.s32 	%p96, %r178, 1048575;
	mov.b32 	%r180, -1023;
	@%p96 bra 	$L__BB1_75;
	mul.f64 	%fd5, %fd5, 0d4350000000000000;
	{
	.reg .b32 %temp; 
	mov.b64 	{%temp, %r178}, %fd5;
	}
	{
	.reg .b32 %temp; 
	mov.b64 	{%r179, %temp}, %fd5;
	}
	mov.b32 	%r180, -1077;
$L__BB1_75:
	add.s32 	%r105, %r178, -1;
	setp.lt.u32 	%p97, %r105, 2146435071;
	@%p97 bra 	$L__BB1_77;
	fma.rn.f64 	%fd93, %fd5, 0d7FF0000000000000, 0d7FF0000000000000;
	{
	.reg .b32 %temp; 
	mov.b64 	{%temp, %r106}, %fd5;
	}
	and.b32  	%r107, %r106, 2147483647;
	setp.eq.s32 	%p98, %r107, 0;
	selp.f64 	%fd12, 0dFFF0000000000000, %fd93, %p98;
	st.local.f64 	[%rd6+-8], %fd12;
	mov.u32 	%r190, %r16;
	bra.uni 	$L__BB1_132;
$L__BB1_77:
	shr.u32 	%r108, %r178, 20;
	add.s32 	%r181, %r180, %r108;
	and.b32  	%r109, %r178, 1048575;
	or.b32  	%r110, %r109, 1072693248;
	mov.b64 	%fd247, {%r179, %r110};
	setp.lt.u32 	%p99, %r110, 1073127583;
	@%p99 bra 	$L__BB1_79;
	{
	.reg .b32 %temp; 
	mov.b64 	{%r111, %temp}, %fd247;
	}
	{
	.reg .b32 %temp; 
	mov.b64 	{%temp, %r112}, %fd247;
	}
	add.s32 	%r113, %r112, -1048576;
	mov.b64 	%fd247, {%r111, %r113};
	add.s32 	%r181, %r181, 1;
$L__BB1_79:
	add.f64 	%fd94, %fd247, 0dBFF0000000000000;
	add.f64 	%fd95, %fd247, 0d3FF0000000000000;
	rcp.approx.ftz.f64 	%fd96, %fd95;
	neg.f64 	%fd97, %fd95;
	fma.rn.f64 	%fd98, %fd97, %fd96, 0d3FF0000000000000;
	fma.rn.f64 	%fd99, %fd98, %fd98, %fd98;
	fma.rn.f64 	%fd100, %fd99, %fd96, %fd96;
	mul.f64 	%fd101, %fd94, %fd100;
	fma.rn.f64 	%fd102, %fd94, %fd100, %fd101;
	mul.f64 	%fd103, %fd102, %fd102;
	fma.rn.f64 	%fd104, %fd103, 0d3EB1380B3AE80F1E, 0d3ED0EE258B7A8B04;
	fma.rn.f64 	%fd105, %fd104, %fd103, 0d3EF3B2669F02676F;
	fma.rn.f64 	%fd106, %fd105, %fd103, 0d3F1745CBA9AB0956;
	fma.rn.f64 	%fd107, %fd106, %fd103, 0d3F3C71C72D1B5154;
	fma.rn.f64 	%fd108, %fd107, %fd103, 0d3F624924923BE72D;
	fma.rn.f64 	%fd109, %fd108, %fd103, 0d3F8999999999A3C4;
	fma.rn.f64 	%fd110, %fd109, %fd103, 0d3FB5555555555554;
	sub.f64 	%fd111, %fd94, %fd102;
	add.f64 	%fd112, %fd111, %fd111;
	neg.f64 	%fd113, %fd102;
	fma.rn.f64 	%fd114, %fd113, %fd94, %fd112;
	mul.f64 	%fd115, %fd100, %fd114;
	mul.f64 	%fd116, %fd103, %fd110;
	fma.rn.f64 	%fd117, %fd116, %fd102, %fd115;
	xor.b32  	%r114, %r181, -2147483648;
	mov.b32 	%r115, 1127219200;
	mov.b64 	%fd118, {%r114, %r115};
	sub.f64 	%fd119, %fd118, %fd1;
	fma.rn.f64 	%fd120, %fd119, 0d3FE62E42FEFA39EF, %fd102;
	fma.rn.f64 	%fd121, %fd119, 0dBFE62E42FEFA39EF, %fd120;
	sub.f64 	%fd122, %fd121, %fd102;
	sub.f64 	%fd123, %fd117, %fd122;
	fma.rn.f64 	%fd124, %fd119, 0d3C7ABC9E3B39803F, %fd123;
	add.f64 	%fd16, %fd120, %fd124;
	st.local.f64 	[%rd6+-8], %fd16;
	mov.u32 	%r190, %r16;
	bra.uni 	$L__BB1_132;
$L__BB1_80:
	setp.le.f64 	%p100, %fd5, 0d0000000000000000;
	mov.f64 	%fd261, 0d0000000000000000;
	@%p100 bra 	$L__BB1_135;
	{
	.reg .b32 %temp; 
	mov.b64 	{%temp, %r182}, %fd5;
	}
	{
	.reg .b32 %temp; 
	mov.b64 	{%r183, %temp}, %fd5;
	}
	setp.gt.s32 	%p101, %r182, 1048575;
	mov.b32 	%r184, -1023;
	@%p101 bra 	$L__BB1_83;
	mul.f64 	%fd5, %fd5, 0d4350000000000000;
	{
	.reg .b32 %temp; 
	mov.b64 	{%temp, %r182}, %fd5;
	}
	{
	.reg .b32 %temp; 
	mov.b64 	{%r183, %temp}, %fd5;
	}
	mov.b32 	%r184, -1077;
$L__BB1_83:
	add.s32 	%r118, %r182, -1;
	setp.lt.u32 	%p102, %r118, 2146435071;
	@%p102 bra 	$L__BB1_85;
	fma.rn.f64 	%fd126, %fd5, 0d7FF0000000000000, 0d7FF0000000000000;
	{
	.reg .b32 %temp; 
	mov.b64 	{%temp, %r119}, %fd5;
	}
	and.b32  	%r120, %r119, 2147483647;
	setp.eq.s32 	%p103, %r120, 0;
	selp.f64 	%fd250, 0dFFF0000000000000, %fd126, %p103;
	bra.uni 	$L__BB1_88;
$L__BB1_85:
	shr.u32 	%r121, %r182, 20;
	add.s32 	%r185, %r184, %r121;
	and.b32  	%r122, %r182, 1048575;
	or.b32  	%r123, %r122, 1072693248;
	mov.b64 	%fd249, {%r183, %r123};
	setp.lt.u32 	%p104, %r123, 1073127583;
	@%p104 bra 	$L__BB1_87;
	{
	.reg .b32 %temp; 
	mov.b64 	{%r124, %temp}, %fd249;
	}
	{
	.reg .b32 %temp; 
	mov.b64 	{%temp, %r125}, %fd249;
	}
	add.s32 	%r126, %r125, -1048576;
	mov.b64 	%fd249, {%r124, %r126};
	add.s32 	%r185, %r185, 1;
$L__BB1_87:
	add.f64 	%fd127, %fd249, 0dBFF0000000000000;
	add.f64 	%fd128, %fd249, 0d3FF0000000000000;
	rcp.approx.ftz.f64 	%fd129, %fd128;
	neg.f64 	%fd130, %fd128;
	fma.rn.f64 	%fd131, %fd130, %fd129, 0d3FF0000000000000;
	fma.rn.f64 	%fd132, %fd131, %fd131, %fd131;
	fma.rn.f64 	%fd133, %fd132, %fd129, %fd129;
	mul.f64 	%fd134, %fd127, %fd133;
	fma.rn.f64 	%fd135, %fd127, %fd133, %fd134;
	mul.f64 	%fd136, %fd135, %fd135;
	fma.rn.f64 	%fd137, %fd136, 0d3EB1380B3AE80F1E, 0d3ED0EE258B7A8B04;
	fma.rn.f64 	%fd138, %fd137, %fd136, 0d3EF3B2669F02676F;
	fma.rn.f64 	%fd139, %fd138, %fd136, 0d3F1745CBA9AB0956;
	fma.rn.f64 	%fd140, %fd139, %fd136, 0d3F3C71C72D1B5154;
	fma.rn.f64 	%fd141, %fd140, %fd136, 0d3F624924923BE72D;
	fma.rn.f64 	%fd142, %fd141, %fd136, 0d3F8999999999A3C4;
	fma.rn.f64 	%fd143, %fd142, %fd136, 0d3FB5555555555554;
	sub.f64 	%fd144, %fd127, %fd135;
	add.f64 	%fd145, %fd144, %fd144;
	neg.f64 	%fd146, %fd135;
	fma.rn.f64 	%fd147, %fd146, %fd127, %fd145;
	mul.f64 	%fd148, %fd133, %fd147;
	mul.f64 	%fd149, %fd136, %fd143;
	fma.rn.f64 	%fd150, %fd149, %fd135, %fd148;
	xor.b32  	%r127, %r185, -2147483648;
	mov.b32 	%r128, 1127219200;
	mov.b64 	%fd151, {%r127, %r128};
	sub.f64 	%fd152, %fd151, %fd1;
	fma.rn.f64 	%fd153, %fd152, 0d3FE62E42FEFA39EF, %fd135;
	fma.rn.f64 	%fd154, %fd152, 0dBFE62E42FEFA39EF, %fd153;
	sub.f64 	%fd155, %fd154, %fd135;
	sub.f64 	%fd156, %fd150, %fd155;
	fma.rn.f64 	%fd157, %fd152, 0d3C7ABC9E3B39803F, %fd156;
	add.f64 	%fd250, %fd153, %fd157;
$L__BB1_88:
	mul.f64 	%fd158, %fd250, 0d3C695355BAAAFAD3;
	fma.rn.f64 	%fd159, %fd250, 0d3FDBCB7B1526E50E, %fd158;
	st.local.f64 	[%rd6+-8], %fd159;
	mov.u32 	%r190, %r16;
	bra.uni 	$L__BB1_132;
$L__BB1_89:
	abs.f64 	%fd26, %fd5;
	setp.eq.f64 	%p105, %fd26, 0d7FF0000000000000;
	@%p105 bra 	$L__BB1_93;
	mul.f64 	%fd160, %fd5, 0d3FE45F306DC9C883;
	cvt.rni.s32.f64 	%r186, %fd160;
	cvt.rn.f64.s32 	%fd161, %r186;
	fma.rn.f64 	%fd162, %fd161, 0dBFF921FB54442D18, %fd5;
	fma.rn.f64 	%fd163, %fd161, 0dBC91A62633145C00, %fd162;
	fma.rn.f64 	%fd252, %fd161, 0dB97B839A252049C0, %fd163;
	setp.ltu.f64 	%p106, %fd26, 0d41E0000000000000;
	@%p106 bra 	$L__BB1_92;
	{ // callseq 0, 0
	.param .b64 param0;
	st.param.f64 	[param0], %fd5;
	.param .align 16 .b8 retval0[16];
	call.uni (retval0), 
	__internal_trig_reduction_slowpathd, 
	(
	param0
	);
	ld.param.f64 	%fd252, [retval0];
	ld.param.b32 	%r186, [retval0+8];
	} // callseq 0
$L__BB1_92:
	add.s32 	%r187, %r186, 1;
	bra.uni 	$L__BB1_94;
$L__BB1_93:
	mov.f64 	%fd165, 0d0000000000000000;
	mul.rn.f64 	%fd252, %fd5, %fd165;
	mov.b32 	%r187, 1;
$L__BB1_94:
	shl.b32 	%r131, %r187, 6;
	cvt.u64.u32 	%rd80, %r131;
	and.b64  	%rd81, %rd80, 64;
	mov.u64 	%rd82, __cudart_sin_cos_coeffs;
	add.s64 	%rd83, %rd82, %rd81;
	mul.rn.f64 	%fd166, %fd252, %fd252;
	and.b32  	%r132, %r187, 1;
	setp.eq.b32 	%p107, %r132, 1;
	selp.f64 	%fd167, 0dBDA8FF8320FD8164, 0d3DE5DB65F9785EBA, %p107;
	ld.global.nc.v2.f64 	{%fd168, %fd169}, [%rd83];
	fma.rn.f64 	%fd170, %fd167, %fd166, %fd168;
	fma.rn.f64 	%fd171, %fd170, %fd166, %fd169;
	ld.global.nc.v2.f64 	{%fd172, %fd173}, [%rd83+16];
	fma.rn.f64 	%fd174, %fd171, %fd166, %fd172;
	fma.rn.f64 	%fd175, %fd174, %fd166, %fd173;
	ld.global.nc.v2.f64 	{%fd176, %fd177}, [%rd83+32];
	fma.rn.f64 	%fd178, %fd175, %fd166, %fd176;
	fma.rn.f64 	%fd179, %fd178, %fd166, %fd177;
	fma.rn.f64 	%fd180, %fd179, %fd252, %fd252;
	fma.rn.f64 	%fd181, %fd179, %fd166, 0d3FF0000000000000;
	selp.f64 	%fd182, %fd181, %fd180, %p107;
	and.b32  	%r133, %r187, 2;
	setp.eq.s32 	%p108, %r133, 0;
	mov.f64 	%fd183, 0d0000000000000000;
	sub.f64 	%fd184, %fd183, %fd182;
	selp.f64 	%fd185, %fd182, %fd184, %p108;
	st.local.f64 	[%rd6+-8], %fd185;
	mov.u32 	%r190, %r16;
	bra.uni 	$L__BB1_132;
$L__BB1_95:
	abs.f64 	%fd32, %fd5;
	setp.eq.f64 	%p109, %fd32, 0d7FF0000000000000;
	@%p109 bra 	$L__BB1_98;
	mul.f64 	%fd186, %fd5, 0d3FE45F306DC9C883;
	cvt.rni.s32.f64 	%r188, %fd186;
	cvt.rn.f64.s32 	%fd187, %r188;
	fma.rn.f64 	%fd188, %fd187, 0dBFF921FB54442D18, %fd5;
	fma.rn.f64 	%fd189, %fd187, 0dBC91A62633145C00, %fd188;
	fma.rn.f64 	%fd253, %fd187, 0dB97B839A252049C0, %fd189;
	setp.ltu.f64 	%p110, %fd32, 0d41E0000000000000;
	@%p110 bra 	$L__BB1_99;
	{ // callseq 1, 0
	.param .b64 param0;
	st.param.f64 	[param0], %fd5;
	.param .align 16 .b8 retval0[16];
	call.uni (retval0), 
	__internal_trig_reduction_slowpathd, 
	(
	param0
	);
	ld.param.f64 	%fd253, [retval0];
	ld.param.b32 	%r188, [retval0+8];
	} // callseq 1
	bra.uni 	$L__BB1_99;
$L__BB1_98:
	mov.f64 	%fd191, 0d0000000000000000;
	mul.rn.f64 	%fd253, %fd5, %fd191;
	mov.b32 	%r188, 0;
$L__BB1_99:
	shl.b32 	%r136, %r188, 6;
	cvt.u64.u32 	%rd84, %r136;
	and.b64  	%rd85, %rd84, 64;
	mov.u64 	%rd86, __cudart_sin_cos_coeffs;
	add.s64 	%rd87, %rd86, %rd85;
	mul.rn.f64 	%fd192, %fd253, %fd253;
	and.b32  	%r137, %r188, 1;
	setp.eq.b32 	%p111, %r137, 1;
	selp.f64 	%fd193, 0dBDA8FF8320FD8164, 0d3DE5DB65F9785EBA, %p111;
	ld.global.nc.v2.f64 	{%fd194, %fd195}, [%rd87];
	fma.rn.f64 	%fd196, %fd193, %fd192, %fd194;
	fma.rn.f64 	%fd197, %fd196, %fd192, %fd195;
	ld.global.nc.v2.f64 	{%fd198, %fd199}, [%rd87+16];
	fma.rn.f64 	%fd200, %fd197, %fd192, %fd198;
	fma.rn.f64 	%fd201, %fd200, %fd192, %fd199;
	ld.global.nc.v2.f64 	{%fd202, %fd203}, [%rd87+32];
	fma.rn.f64 	%fd204, %fd201, %fd192, %fd202;
	fma.rn.f64 	%fd205, %fd204, %fd192, %fd203;
	fma.rn.f64 	%fd206, %fd205, %fd253, %fd253;
	fma.rn.f64 	%fd207, %fd205, %fd192, 0d3FF0000000000000;
	selp.f64 	%fd208, %fd207, %fd206, %p111;
	and.b32  	%r138, %r188, 2;
	setp.eq.s32 	%p112, %r138, 0;
	mov.f64 	%fd209, 0d0000000000000000;
	sub.f64 	%fd210, %fd209, %fd208;
	selp.f64 	%fd211, %fd208, %fd210, %p112;
	st.local.f64 	[%rd6+-8], %fd211;
	mov.u32 	%r190, %r16;
	bra.uni 	$L__BB1_132;
$L__BB1_100:
	setp.eq.s16 	%p118, %rs37, 43;
	@%p118 bra 	$L__BB1_101;
	bra.uni 	$L__BB1_132;
$L__BB1_101:
	add.f64 	%fd229, %fd37, %fd38;
	st.local.f64 	[%rd14+-16], %fd229;
	mov.u32 	%r190, %r49;
	bra.uni 	$L__BB1_132;
$L__BB1_102:
	setp.eq.s16 	%p114, %rs37, 45;
	@%p114 bra 	$L__BB1_118;
	setp.eq.s16 	%p115, %rs37, 47;
	@%p115 bra 	$L__BB1_116;
	setp.ne.s16 	%p116, %rs37, 94;
	@%p116 bra 	$L__BB1_132;
	{
	.reg .b32 %temp; 
	mov.b64 	{%temp, %r51}, %fd38;
	}
	{
	.reg .b32 %temp; 
	mov.b64 	{%temp, %r52}, %fd37;
	}
	shr.u32 	%r140, %r52, 20;
	and.b32  	%r141, %r140, 2047;
	add.s32 	%r142, %r141, -1012;
	mov.b64 	%rd91, %fd37;
	shl.b64 	%rd15, %rd91, %r142;
	setp.eq.s64 	%p159, %rd15, -9223372036854775808;
	abs.f64 	%fd39, %fd38;
	setp.eq.f64 	%p119, %fd38, 0d0000000000000000;
	@%p119 bra 	$L__BB1_107;
	{ // callseq 2, 0
	.param .b64 param0;
	st.param.f64 	[param0], %fd39;
	.param .b64 param1;
	st.param.f64 	[param1], %fd37;
	.param .b64 retval0;
	call.uni (retval0), 
	__internal_accurate_pow, 
	(
	param0, 
	param1
	);
	ld.param.f64 	%fd212, [retval0];
	} // callseq 2
	setp.lt.s32 	%p120, %r51, 0;
	cvt.rzi.f64.f64 	%fd214, %fd37;
	setp.neu.f64 	%p121, %fd37, %fd214;
	neg.f64 	%fd216, %fd212;
	selp.f64 	%fd217, %fd216, %fd212, %p159;
	selp.f64 	%fd218, %fd217, %fd212, %p120;
	selp.f64 	%fd219, 0dFFF8000000000000, %fd218, %p121;
	selp.f64 	%fd255, %fd219, %fd218, %p120;
	bra.uni 	$L__BB1_108;
$L__BB1_107:
	setp.eq.s64 	%p122, %rd15, -9223372036854775808;
	abs.f64 	%fd220, %fd37;
	setp.neu.f64 	%p123, %fd220, 0d3FE0000000000000;
	and.pred  	%p159, %p123, %p122;
	selp.b32 	%r143, %r51, 0, %p159;
	setp.lt.s32 	%p124, %r52, 0;
	or.b32  	%r144, %r143, 2146435072;
	selp.b32 	%r145, %r144, %r143, %p124;
	mov.b32 	%r146, 0;
	mov.b64 	%fd255, {%r146, %r145};
$L__BB1_108:
	add.f64 	%fd221, %fd37, %fd38;
	{
	.reg .b32 %temp; 
	mov.b64 	{%temp, %r147}, %fd221;
	}
	and.b32  	%r148, %r147, 2146435072;
	setp.ne.s32 	%p125, %r148, 2146435072;
	@%p125 bra 	$L__BB1_115;
	setp.nan.f64 	%p126, %fd38, %fd38;
	setp.nan.f64 	%p127, %fd37, %fd37;
	or.pred  	%p128, %p126, %p127;
	@%p128 bra 	$L__BB1_114;
	abs.f64 	%fd222, %fd37;
	setp.eq.f64 	%p129, %fd222, 0d7FF0000000000000;
	@%p129 bra 	$L__BB1_113;
	setp.neu.f64 	%p130, %fd39, 0d7FF0000000000000;
	@%p130 bra 	$L__BB1_115;
	setp.lt.s32 	%p131, %r51, 0;
	setp.lt.s32 	%p132, %r52, 0;
	selp.b32 	%r149, 0, 2146435072, %p132;
	and.b32  	%r150, %r52, 2147483647;
	setp.ne.s32 	%p133, %r150, 1071644672;
	or.b32  	%r151, %r149, -2147483648;
	selp.b32 	%r152, %r151, %r149, %p133;
	selp.b32 	%r153, %r152, %r149, %p159;
	selp.b32 	%r154, %r153, %r149, %p131;
	mov.b32 	%r155, 0;
	mov.b64 	%fd255, {%r155, %r154};
	bra.uni 	$L__BB1_115;
$L__BB1_113:
	setp.gt.f64 	%p134, %fd39, 0d3FF0000000000000;
	selp.b32 	%r156, 2146435072, 0, %p134;
	setp.lt.s32 	%p135, %r52, 0;
	xor.b32  	%r157, %r156, 2146435072;
	selp.b32 	%r158, %r157, %r156, %p135;
	setp.eq.f64 	%p136, %fd38, 0dBFF0000000000000;
	selp.b32 	%r159, 1072693248, %r158, %p136;
	mov.b32 	%r160, 0;
	mov.b64 	%fd255, {%r160, %r159};
	bra.uni 	$L__BB1_115;
$L__BB1_114:
	add.rn.f64 	%fd255, %fd38, %fd37;
$L__BB1_115:
	setp.eq.f64 	%p137, %fd38, 0d3FF0000000000000;
	setp.eq.f64 	%p138, %fd37, 0d0000000000000000;
	selp.f64 	%fd223, 0d3FF0000000000000, %fd255, %p138;
	selp.f64 	%fd224, 0d3FF0000000000000, %fd223, %p137;
	st.local.f64 	[%rd14+-16], %fd224;
	mov.u32 	%r190, %r49;
	bra.uni 	$L__BB1_132;
$L__BB1_116:
	setp.eq.f64 	%p139, %fd37, 0d0000000000000000;
	mov.f64 	%fd261, 0d0000000000000000;
	@%p139 bra 	$L__BB1_135;
	div.rn.f64 	%fd226, %fd38, %fd37;
	st.local.f64 	[%rd14+-16], %fd226;
	mov.u32 	%r190, %r49;
	bra.uni 	$L__BB1_132;
$L__BB1_118:
	sub.f64 	%fd228, %fd38, %fd37;
	st.local.f64 	[%rd14+-16], %fd228;
	mov.u32 	%r190, %r49;
	bra.uni 	$L__BB1_132;
$L__BB1_119:
	mul.lo.s32 	%r161, %r176, 20;
	cvt.u64.u32 	%rd92, %r161;
	add.s64 	%rd93, %rd1, %rd92;
	ld.global.u8 	%rs38, [%rd93];
	setp.eq.s16 	%p140, %rs38, 120;
	@%p140 bra 	$L__BB1_122;
	setp.ne.s16 	%p141, %rs38, 121;
	mov.u32 	%r190, %r16;
	@%p141 bra 	$L__BB1_132;
	add.s32 	%r190, %r16, 1;
	mul.wide.s32 	%rd94, %r16, 8;
	add.s64 	%rd95, %rd2, %rd94;
	st.local.f64 	[%rd95], %fd4;
	bra.uni 	$L__BB1_132;
$L__BB1_122:
	add.s32 	%r190, %r16, 1;
	mul.wide.s32 	%rd96, %r16, 8;
	add.s64 	%rd97, %rd2, %rd96;
	st.local.f64 	[%rd97], %fd3;
	bra.uni 	$L__BB1_132;
$L__BB1_123:
	mul.lo.s32 	%r55, %r176, 20;
	cvt.u64.u32 	%rd98, %r55;
	add.s64 	%rd99, %rd1, %rd98;
	ld.global.u8 	%rs47, [%rd99];
	setp.eq.s16 	%p142, %rs47, 0;
	mov.f64 	%fd258, 0d0000000000000000;
	@%p142 bra 	$L__BB1_131;
	add.s64 	%rd122, %rd99, 1;
	mov.f64 	%fd258, 0d0000000000000000;
	mov.b16 	%rs49, 0;
	mov.f64 	%fd259, 0d3FF0000000000000;
	mov.b32 	%r189, 0;
$L__BB1_125:
	mov.u16 	%rs4, %rs49;
	mov.u32 	%r56, %r189;
	setp.eq.s16 	%p143, %rs47, 46;
	mov.b16 	%rs40, 1;
	mov.u16 	%rs49, %rs40;
	@%p143 bra 	$L__BB1_130;
	add.s16 	%rs42, %rs47, -48;
	and.b16  	%rs43, %rs42, 255;
	setp.gt.u16 	%p144, %rs43, 9;
	mov.u16 	%rs49, %rs4;
	@%p144 bra 	$L__BB1_130;
	and.b16  	%rs44, %rs4, 255;
	setp.eq.s16 	%p145, %rs44, 0;
	@%p145 bra 	$L__BB1_129;
	mul.f64 	%fd259, %fd259, 0d3FB999999999999A;
	cvt.u32.u16 	%r163, %rs47;
	and.b32  	%r164, %r163, 255;
	add.s32 	%r165, %r164, -48;
	cvt.rn.f64.u32 	%fd233, %r165;
	fma.rn.f64 	%fd258, %fd259, %fd233, %fd258;
	mov.u16 	%rs49, %rs40;
	bra.uni 	$L__BB1_130;
$L__BB1_129:
	cvt.u32.u16 	%r166, %rs47;
	and.b32  	%r167, %r166, 255;
	add.s32 	%r168, %r167, -48;
	cvt.rn.f64.u32 	%fd234, %r168;
	fma.rn.f64 	%fd258, %fd258, 0d4024000000000000, %fd234;
	mov.b16 	%rs49, 0;
$L__BB1_130:
	add.s32 	%r189, %r56, 1;
	ld.global.u8 	%rs47, [%rd122];
	setp.ne.s16 	%p146, %rs47, 0;
	setp.lt.u32 	%p147, %r56, 19;
	and.pred  	%p148, %p146, %p147;
	add.s64 	%rd122, %rd122, 1;
	@%p148 bra 	$L__BB1_125;
$L__BB1_131:
	add.s32 	%r190, %r16, 1;
	mul.wide.s32 	%rd102, %r16, 8;
	add.s64 	%rd103, %rd2, %rd102;
	st.local.f64 	[%rd103], %fd258;
$L__BB1_132:
	add.s32 	%r176, %r176, 1;
	setp.eq.s32 	%p149, %r176, %r61;
	@%p149 bra 	$L__BB1_133;
	bra.uni 	$L__BB1_4;
$L__BB1_133:
	setp.gt.s32 	%p150, %r190, 0;
	mov.f64 	%fd261, 0d0000000000000000;
	@%p150 bra 	$L__BB1_134;
	bra.uni 	$L__BB1_135;
$L__BB1_134:
	add.s32 	%r169, %r190, -1;
	mul.wide.u32 	%rd104, %r169, 8;
	add.s64 	%rd105, %rd2, %rd104;
	ld.local.f64 	%fd261, [%rd105];
$L__BB1_135:
	abs.f64 	%fd236, %fd261;
	setp.ne.f64 	%p151, %fd236, 0d7FF0000000000000;
	add.f64 	%fd237, %fd262, %fd261;
	selp.f64 	%fd262, %fd237, %fd262, %p151;
	selp.u64 	%rd106, 1, 0, %p151;
	add.s64 	%rd124, %rd124, %rd106;
	add.s64 	%rd114, %rd114, 1;
	setp.eq.s64 	%p152, %rd114, %rd26;
	@%p152 bra 	$L__BB1_139;
	bra.uni 	$L__BB1_3;
$L__BB1_136:
	setp.lt.u64 	%p18, %rd26, 4;
	mov.u64 	%rd124, %rd26;
	@%p18 bra 	$L__BB1_139;
	and.b64  	%rd21, %rd26, -4;
	mov.b64 	%rd123, 0;
$L__BB1_138:
	add.s64 	%rd123, %rd123, 4;
	setp.ne.s64 	%p19, %rd123, %rd21;
	mov.u64 	%rd124, %rd26;
	@%p19 bra 	$L__BB1_138;
$L__BB1_139:
	ld.param.u64 	%rd113, [_Z18monte_carlo_kernelIdEvP9TokenTypePciT_S3_S3_S3_yPS3_Pyj_param_9];
	ld.param.u64 	%rd112, [_Z18monte_carlo_kernelIdEvP9TokenTypePciT_S3_S3_S3_yPS3_Pyj_param_8];
	cvta.to.global.u64 	%rd107, %rd112;
	cvta.to.global.u64 	%rd108, %rd113;
	mul.wide.s32 	%rd109, %r1, 8;
	add.s64 	%rd110, %rd107, %rd109;
	st.global.f64 	[%rd110], %fd262;
	add.s64 	%rd111, %rd108, %rd109;
	st.global.u64 	[%rd111], %rd124;
	ret;

}
.func  (.param .align 16 .b8 func_retval0[16]) __internal_trig_reduction_slowpathd(
	.param .b64 __internal_trig_reduction_slowpathd_param_0
)
{
	.local .align 8 .b8 	__local_depot2[40];
	.reg .b64 	%SP;
	.reg .b64 	%SPL;
	.reg .pred 	%p<10>;
	.reg .b32 	%r<47>;
	.reg .b64 	%rd<74>;
	.reg .b64 	%fd<5>;

	mov.u64 	%SPL, __local_depot2;
	ld.param.f64 	%fd4, [__internal_trig_reduction_slowpathd_param_0];
	add.u64 	%rd1, %SPL, 0;
	{
	.reg .b32 %temp; 
	mov.b64 	{%temp, %r1}, %fd4;
	}
	shr.u32 	%r2, %r1, 20;
	and.b32  	%r3, %r2, 2047;
	setp.eq.s32 	%p1, %r3, 2047;
	mov.b32 	%r46, 0;
	@%p1 bra 	$L__BB2_9;
	add.s32 	%r20, %r3, -1024;
	mov.b64 	%rd20, %fd4;
	shl.b64 	%rd2, %rd20, 11;
	shr.u32 	%r4, %r20, 6;
	sub.s32 	%r45, 15, %r4;
	sub.s32 	%r21, 19, %r4;
	setp.lt.u32 	%p2, %r20, 128;
	selp.b32 	%r6, 18, %r21, %p2;
	setp.ge.s32 	%p3, %r45, %r6;
	mov.b64 	%rd70, 0;
	@%p3 bra 	$L__BB2_4;
	add.s32 	%r23, %r6, %r4;
	neg.s32 	%r43, %r23;
	or.b64  	%rd3, %rd2, -9223372036854775808;
	mov.b64 	%rd70, 0;
	mov.b32 	%r42, 0;
	mov.u64 	%rd25, __cudart_i2opi_d;
	mov.u32 	%r44, %r45;
$L__BB2_3:
	.pragma "nounroll";
	mul.wide.s32 	%rd22, %r42, 8;
	add.s64 	%rd23, %rd1, %rd22;
	mul.wide.s32 	%rd24, %r44, 8;
	add.s64 	%rd26, %rd25, %rd24;
	ld.global.nc.u64 	%rd27, [%rd26];
	{
	.reg .u32 %r0, %r1, %r2, %r3, %alo, %ahi, %blo, %bhi, %clo, %chi;
	mov.b64 	{%alo,%ahi}, %rd27;
	mov.b64 	{%blo,%bhi}, %rd3;
	mov.b64 	{%clo,%chi}, %rd70;
	mad.lo.cc.u32 	%r0, %alo, %blo, %clo;
	madc.hi.cc.u32 	%r1, %alo, %blo, %chi;
	madc.hi.u32 	%r2, %alo, %bhi, 0;
	mad.lo.cc.u32 	%r1, %alo, %bhi, %r1;
	madc.hi.cc.u32 	%r2, %ahi, %blo, %r2;
	madc.hi.u32 	%r3, %ahi, %bhi, 0;
	mad.lo.cc.u32 	%r1, %ahi, %blo, %r1;
	madc.lo.cc.u32 	%r2, %ahi, %bhi, %r2;
	addc.u32 	%r3, %r3, 0;
	mov.b64 	%rd28, {%r0,%r1};
	mov.b64 	%rd70, {%r2,%r3};
	}
	st.local.u64 	[%rd23], %rd28;
	add.s32 	%r44, %r44, 1;
	add.s32 	%r43, %r43, 1;
	add.s32 	%r42, %r42, 1;
	setp.ne.s32 	%p4, %r43, -15;
	mov.u32 	%r45, %r6;
	@%p4 bra 	$L__BB2_3;
$L__BB2_4:
	cvt.s64.s32 	%rd29, %r45;
	cvt.u64.u32 	%rd30, %r4;
	add.s64 	%rd31, %rd30, %rd29;
	shl.b64 	%rd32, %rd31, 3;
	add.s64 	%rd33, %rd1, %rd32;
	st.local.u64 	[%rd33+-120], %rd70;
	and.b32  	%r15, %r2, 63;
	ld.local.u64 	%rd72, [%rd1+16];
	ld.local.u64 	%rd71, [%rd1+24];
	setp.eq.s32 	%p5, %r15, 0;
	@%p5 bra 	$L__BB2_6;
	shl.b64 	%rd34, %rd71, %r15;
	shr.u64 	%rd35, %rd72, 1;
	xor.b32  	%r24, %r15, 63;
	shr.u64 	%rd36, %rd35, %r24;
	or.b64  	%rd71, %rd34, %rd36;
	ld.local.u64 	%rd37, [%rd1+8];
	shl.b64 	%rd38, %rd72, %r15;
	shr.u64 	%rd39, %rd37, 1;
	shr.u64 	%rd40, %rd39, %r24;
	or.b64  	%rd72, %rd38, %rd40;
$L__BB2_6:
	and.b32  	%r25, %r1, -2147483648;
	shr.u64 	%rd41, %rd71, 62;
	cvt.u32.u64 	%r26, %rd41;
	mov.b64 	{%r27, %r28}, %rd71;
	mov.b64 	{%r29, %r30}, %rd72;
	shf.l.wrap.b32 	%r31, %r30, %r27, 2;
	shf.l.wrap.b32 	%r32, %r27, %r28, 2;
	mov.b64 	%rd42, {%r31, %r32};
	shl.b64 	%rd43, %rd72, 2;
	shr.u64 	%rd44, %rd42, 63;
	cvt.u32.u64 	%r33, %rd44;
	add.s32 	%r34, %r33, %r26;
	setp.eq.s32 	%p6, %r25, 0;
	neg.s32 	%r35, %r34;
	selp.b32 	%r46, %r34, %r35, %p6;
	setp.gt.s64 	%p7, %rd42, -1;
	mov.b64 	%rd45, 0;
	{
	.reg .u32 %r0, %r1, %r2, %r3, %a0, %a1, %a2, %a3, %b0, %b1, %b2, %b3;
	mov.b64 	{%a0,%a1}, %rd45;
	mov.b64 	{%a2,%a3}, %rd45;
	mov.b64 	{%b0,%b1}, %rd43;
	mov.b64 	{%b2,%b3}, %rd42;
	sub.cc.u32 	%r0, %a0, %b0;
	subc.cc.u32 	%r1, %a1, %b1;
	subc.cc.u32 	%r2, %a2, %b2;
	subc.u32 	%r3, %a3, %b3;
	mov.b64 	%rd46, {%r0,%r1};
	mov.b64 	%rd47, {%r2,%r3};
	}
	xor.b32  	%r36, %r25, -2147483648;
	selp.b64 	%rd73, %rd42, %rd47, %p7;
	selp.b64 	%rd14, %rd43, %rd46, %p7;
	selp.b32 	%r17, %r25, %r36, %p7;
	clz.b64 	%r37, %rd73;
	cvt.u64.u32 	%rd15, %r37;
	setp.eq.s32 	%p8, %r37, 0;
	@%p8 bra 	$L__BB2_8;
	cvt.u32.u64 	%r38, %rd15;
	and.b32  	%r39, %r38, 63;
	shl.b64 	%rd48, %rd73, %r39;
	shr.u64 	%rd49, %rd14, 1;
	not.b32 	%r40, %r38;
	and.b32  	%r41, %r40, 63;
	shr.u64 	%rd50, %rd49, %r41;
	or.b64  	%rd73, %rd48, %rd50;
$L__BB2_8:
	mov.b64 	%rd51, -3958705157555305931;
	{
	.reg .u32 %r0, %r1, %r2, %r3, %alo, %ahi, %blo, %bhi;
	mov.b64 	{%alo,%ahi}, %rd73;
	mov.b64 	{%blo,%bhi}, %rd51;
	mul.lo.u32 	%r0, %alo, %blo;
	mul.hi.u32 	%r1, %alo, %blo;
	mad.lo.cc.u32 	%r1, %alo, %bhi, %r1;
	madc.hi.u32 	%r2, %alo, %bhi, 0;
	mad.lo.cc.u32 	%r1, %ahi, %blo, %r1;
	madc.hi.cc.u32 	%r2, %ahi, %blo, %r2;
	madc.hi.u32 	%r3, %ahi, %bhi, 0;
	mad.lo.cc.u32 	%r2, %ahi, %bhi, %r2;
	addc.u32 	%r3, %r3, 0;
	mov.b64 	%rd52, {%r0,%r1};
	mov.b64 	%rd53, {%r2,%r3};
	}
	setp.gt.s64 	%p9, %rd53, 0;
	{
	.reg .u32 %r0, %r1, %r2, %r3, %a0, %a1, %a2, %a3, %b0, %b1, %b2, %b3;
	mov.b64 	{%a0,%a1}, %rd52;
	mov.b64 	{%a2,%a3}, %rd53;
	mov.b64 	{%b0,%b1}, %rd52;
	mov.b64 	{%b2,%b3}, %rd53;
	add.cc.u32 	%r0, %a0, %b0;
	addc.cc.u32 	%r1, %a1, %b1;
	addc.cc.u32 	%r2, %a2, %b2;
	addc.u32 	%r3, %a3, %b3;
	mov.b64 	%rd54, {%r0,%r1};
	mov.b64 	%rd55, {%r2,%r3};
	}
	selp.b64 	%rd56, %rd55, %rd53, %p9;
	selp.s64 	%rd57, -1, 0, %p9;
	sub.s64 	%rd58, %rd57, %rd15;
	cvt.u64.u32 	%rd59, %r17;
	shl.b64 	%rd60, %rd59, 32;
	add.s64 	%rd61, %rd56, 1;
	shr.u64 	%rd62, %rd61, 10;
	add.s64 	%rd63, %rd62, 1;
	shr.u64 	%rd64, %rd63, 1;
	shl.b64 	%rd65, %rd58, 52;
	add.s64 	%rd66, %rd65, %rd64;
	add.s64 	%rd67, %rd66, 4602678819172646912;
	or.b64  	%rd68, %rd67, %rd60;
	mov.b64 	%fd4, %rd68;
$L__BB2_9:
	st.param.f64 	[func_retval0], %fd4;
	st.param.b32 	[func_retval0+8], %r46;
	ret;

}
.func  (.param .b64 func_retval0) __internal_accurate_pow(
	.param .b64 __internal_accurate_pow_param_0,
	.param .b64 __internal_accurate_pow_param_1
)
{
	.reg .pred 	%p<8>;
	.reg .b32 	%r<49>;
	.reg .b32 	%f<3>;
	.reg .b64 	%fd<109>;

	ld.param.f64 	%fd10, [__internal_accurate_pow_param_0];
	ld.param.f64 	%fd11, [__internal_accurate_pow_param_1];
	{
	.reg .b32 %temp; 
	mov.b64 	{%temp, %r46}, %fd10;
	}
	{
	.reg .b32 %temp; 
	mov.b64 	{%r45, %temp}, %fd10;
	}
	shr.u32 	%r47, %r46, 20;
	setp.gt.u32 	%p1, %r46, 1048575;
	@%p1 bra 	$L__BB3_2;
	mul.f64 	%fd12, %fd10, 0d4350000000000000;
	{
	.reg .b32 %temp; 
	mov.b64 	{%temp, %r46}, %fd12;
	}
	{
	.reg .b32 %temp; 
	mov.b64 	{%r45, %temp}, %fd12;
	}
	shr.u32 	%r16, %r46, 20;
	add.s32 	%r47, %r16, -54;
$L__BB3_2:
	add.s32 	%r48, %r47, -1023;
	and.b32  	%r17, %r46, -2146435073;
	or.b32  	%r18, %r17, 1072693248;
	mov.b64 	%fd107, {%r45, %r18};
	setp.lt.u32 	%p2, %r18, 1073127583;
	@%p2 bra 	$L__BB3_4;
	{
	.reg .b32 %temp; 
	mov.b64 	{%r19, %temp}, %fd107;
	}
	{
	.reg .b32 %temp; 
	mov.b64 	{%temp, %r20}, %fd107;
	}
	add.s32 	%r21, %r20, -1048576;
	mov.b64 	%fd107, {%r19, %r21};
	add.s32 	%r48, %r47, -1022;
$L__BB3_4:
	add.f64 	%fd13, %fd107, 0dBFF0000000000000;
	add.f64 	%fd14, %fd107, 0d3FF0000000000000;
	rcp.approx.ftz.f64 	%fd15, %fd14;
	neg.f64 	%fd16, %fd14;
	fma.rn.f64 	%fd17, %fd16, %fd15, 0d3FF0000000000000;
	fma.rn.f64 	%fd18, %fd17, %fd17, %fd17;
	fma.rn.f64 	%fd19, %fd18, %fd15, %fd15;
	mul.f64 	%fd20, %fd13, %fd19;
	fma.rn.f64 	%fd21, %fd13, %fd19, %fd20;
	mul.f64 	%fd22, %fd21, %fd21;
	fma.rn.f64 	%fd23, %fd22, 0d3EB0F5FF7D2CAFE2, 0d3ED0F5D241AD3B5A;
	fma.rn.f64 	%fd24, %fd23, %fd22, 0d3EF3B20A75488A3F;
	fma.rn.f64 	%fd25, %fd24, %fd22, 0d3F1745CDE4FAECD5;
	fma.rn.f64 	%fd26, %fd25, %fd22, 0d3F3C71C7258A578B;
	fma.rn.f64 	%fd27, %fd26, %fd22, 0d3F6249249242B910;
	fma.rn.f64 	%fd28, %fd27, %fd22, 0d3F89999999999DFB;
	sub.f64 	%fd29, %fd13, %fd21;
	add.f64 	%fd30, %fd29, %fd29;
	neg.f64 	%fd31, %fd21;
	fma.rn.f64 	%fd32, %fd31, %fd13, %fd30;
	mul.f64 	%fd33, %fd19, %fd32;
	fma.rn.f64 	%fd34, %fd22, %fd28, 0d3FB5555555555555;
	mov.f64 	%fd35, 0d3FB5555555555555;
	sub.f64 	%fd36, %fd35, %fd34;
	fma.rn.f64 	%fd37, %fd22, %fd28, %fd36;
	add.f64 	%fd38, %fd37, 0dBC46A4CB00B9E7B0;
	add.f64 	%fd39, %fd34, %fd38;
	sub.f64 	%fd40, %fd34, %fd39;
	add.f64 	%fd41, %fd38, %fd40;
	mul.rn.f64 	%fd42, %fd21, %fd21;
	neg.f64 	%fd43, %fd42;
	fma.rn.f64 	%fd44, %fd21, %fd21, %fd43;
	{
	.reg .b32 %temp; 
	mov.b64 	{%r22, %temp}, %fd33;
	}
	{
	.reg .b32 %temp; 
	mov.b64 	{%temp, %r23}, %fd33;
	}
	add.s32 	%r24, %r23, 1048576;
	mov.b64 	%fd45, {%r22, %r24};
	fma.rn.f64 	%fd46, %fd21, %fd45, %fd44;
	mul.rn.f64 	%fd47, %fd42, %fd21;
	neg.f64 	%fd48, %fd47;
	fma.rn.f64 	%fd49, %fd42, %fd21, %fd48;
	fma.rn.f64 	%fd50, %fd42, %fd33, %fd49;
	fma.rn.f64 	%fd51, %fd46, %fd21, %fd50;
	mul.rn.f64 	%fd52, %fd39, %fd47;
	neg.f64 	%fd53, %fd52;
	fma.rn.f64 	%fd54, %fd39, %fd47, %fd53;
	fma.rn.f64 	%fd55, %fd39, %fd51, %fd54;
	fma.rn.f64 	%fd56, %fd41, %fd47, %fd55;
	add.f64 	%fd57, %fd52, %fd56;
	sub.f64 	%fd58, %fd52, %fd57;
	add.f64 	%fd59, %fd56, %fd58;
	add.f64 	%fd60, %fd21, %fd57;
	sub.f64 	%fd61, %fd21, %fd60;
	add.f64 	%fd62, %fd57, %fd61;
	add.f64 	%fd63, %fd59, %fd62;
	add.f64 	%fd64, %fd33, %fd63;
	add.f64 	%fd65, %fd60, %fd64;
	sub.f64 	%fd66, %fd60, %fd65;
	add.f64 	%fd67, %fd64, %fd66;
	xor.b32  	%r25, %r48, -2147483648;
	mov.b32 	%r26, 1127219200;
	mov.b64 	%fd68, {%r25, %r26};
	mov.b32 	%r27, -2147483648;
	mov.b64 	%fd69, {%r27, %r26};
	sub.f64 	%fd70, %fd68, %fd69;
	fma.rn.f64 	%fd71, %fd70, 0d3FE62E42FEFA39EF, %fd65;
	fma.rn.f64 	%fd72, %fd70, 0dBFE62E42FEFA39EF, %fd71;
	sub.f64 	%fd73, %fd72, %fd65;
	sub.f64 	%fd74, %fd67, %fd73;
	fma.rn.f64 	%fd75, %fd70, 0d3C7ABC9E3B39803F, %fd74;
	add.f64 	%fd76, %fd71, %fd75;
	sub.f64 	%fd77, %fd71, %fd76;
	add.f64 	%fd78, %fd75, %fd77;
	{
	.reg .b32 %temp; 
	mov.b64 	{%temp, %r28}, %fd11;
	}
	{
	.reg .b32 %temp; 
	mov.b64 	{%r29, %temp}, %fd11;
	}
	shl.b32 	%r30, %r28, 1;
	setp.gt.u32 	%p3, %r30, -33554433;
	and.b32  	%r31, %r28, -15728641;
	selp.b32 	%r32, %r31, %r28, %p3;
	mov.b64 	%fd79, {%r29, %r32};
	mul.rn.f64 	%fd80, %fd76, %fd79;
	neg.f64 	%fd81, %fd80;
	fma.rn.f64 	%fd82, %fd76, %fd79, %fd81;
	fma.rn.f64 	%fd83, %fd78, %fd79, %fd82;
	add.f64 	%fd4, %fd80, %fd83;
	sub.f64 	%fd84, %fd80, %fd4;
	add.f64 	%fd5, %fd83, %fd84;
	fma.rn.f64 	%fd85, %fd4, 0d3FF71547652B82FE, 0d4338000000000000;
	{
	.reg .b32 %temp; 
	mov.b64 	{%r13, %temp}, %fd85;
	}
	mov.f64 	%fd86, 0dC338000000000000;
	add.rn.f64 	%fd87, %fd85, %fd86;
	fma.rn.f64 	%fd88, %fd87, 0dBFE62E42FEFA39EF, %fd4;
	fma.rn.f64 	%fd89, %fd87, 0dBC7ABC9E3B39803F, %fd88;
	fma.rn.f64 	%fd90, %fd89, 0d3E5ADE1569CE2BDF, 0d3E928AF3FCA213EA;
	fma.rn.f64 	%fd91, %fd90, %fd89, 0d3EC71DEE62401315;
	fma.rn.f64 	%fd92, %fd91, %fd89, 0d3EFA01997C89EB71;
	fma.rn.f64 	%fd93, %fd92, %fd89, 0d3F2A01A014761F65;
	fma.rn.f64 	%fd94, %fd93, %fd89, 0d3F56C16C1852B7AF;
	fma.rn.f64 	%fd95, %fd94, %fd89, 0d3F81111111122322;
	fma.rn.f64 	%fd96, %fd95, %fd89, 0d3FA55555555502A1;
	fma.rn.f64 	%fd97, %fd96, %fd89, 0d3FC5555555555511;
	fma.rn.f64 	%fd98, %fd97, %fd89, 0d3FE000000000000B;
	fma.rn.f64 	%fd99, %fd98, %fd89, 0d3FF0000000000000;
	fma.rn.f64 	%fd100, %fd99, %fd89, 0d3FF0000000000000;
	{
	.reg .b32 %temp; 
	mov.b64 	{%r14, %temp}, %fd100;
	}
	{
	.reg .b32 %temp; 
	mov.b64 	{%temp, %r15}, %fd100;
	}
	shl.b32 	%r33, %r13, 20;
	add.s32 	%r34, %r33, %r15;
	mov.b64 	%fd108, {%r14, %r34};
	{
	.reg .b32 %temp; 
	mov.b64 	{%temp, %r35}, %fd4;
	}
	mov.b32 	%f2, %r35;
	abs.f32 	%f1, %f2;
	setp.lt.f32 	%p4, %f1, 0f4086232B;
	@%p4 bra 	$L__BB3_7;
	setp.lt.f64 	%p5, %fd4, 0d0000000000000000;
	add.f64 	%fd101, %fd4, 0d7FF0000000000000;
	selp.f64 	%fd108, 0d0000000000000000, %fd101, %p5;
	setp.geu.f32 	%p6, %f1, 0f40874800;
	@%p6 bra 	$L__BB3_7;
	shr.u32 	%r36, %r13, 31;
	add.s32 	%r37, %r13, %r36;
	shr.s32 	%r38, %r37, 1;
	shl.b32 	%r39, %r38, 20;
	add.s32 	%r40, %r15, %r39;
	mov.b64 	%fd102, {%r14, %r40};
	sub.s32 	%r41, %r13, %r38;
	shl.b32 	%r42, %r41, 20;
	add.s32 	%r43, %r42, 1072693248;
	mov.b32 	%r44, 0;
	mov.b64 	%fd103, {%r44, %r43};
	mul.f64 	%fd108, %fd103, %fd102;
$L__BB3_7:
	abs.f64 	%fd104, %fd108;
	setp.eq.f64 	%p7, %fd104, 0d7FF0000000000000;
	fma.rn.f64 	%fd105, %fd108, %fd5, %fd108;
	selp.f64 	%fd106, %fd108, %fd105, %p7;
	st.param.f64 	[func_retval0], %fd106;
	ret;

}


// ===== COMPILED SASS (sm_100) =====

	.target	sm_100

	.elftype	@"ET_EXEC"


//--------------------- .note.nv.tkinfo           --------------------------
	.section	.note.nv.tkinfo,"",@"SHT_NOTE"
	.sectionflags	@"SHF_NOTE_NV_TKINFO"
	.tkinfo
        /*0018*/ 	.word	0x00000002
        /*0030*/ 	.string	""
        /*0030*/ 	.string	"ptxas"
        /*0030*/ 	.string	"Cuda compilation tools, release 13.0, V13.0.88"
        /*0030*/ 	.string	"Build cuda_13.0.r13.0/compiler.36424714_0"
        /*0030*/ 	.string	"-arch sm_100 -m 64 "



//--------------------- .note.nv.cuinfo           --------------------------
	.section	.note.nv.cuinfo,"",@"SHT_NOTE"
	.sectionflags	@"SHF_NOTE_NV_CUINFO"
        /*0018*/ 	.short	0x0002
        /*001a*/ 	.short	0x0064
        /*001c*/ 	.short	0x0082
	.zero		2


//--------------------- .nv.info                  --------------------------
	.section	.nv.info,"",@"SHT_CUDA_INFO"
	.align	4


	//----- nvinfo : EIATTR_REGCOUNT
	.align		4
        /*0000*/ 	.byte	0x04, 0x2f
        /*0002*/ 	.short	(.L_19 - .L_18)
	.align		4
.L_18:
        /*0004*/ 	.word	index@(_Z18monte_carlo_kernelIfEvP9TokenTypePciT_S3_S3_S3_yPS3_Pyj)
        /*0008*/ 	.word	0x0000001e


	//----- nvinfo : EIATTR_FRAME_SIZE
	.align		4
.L_19:
        /*000c*/ 	.byte	0x04, 0x11
        /*000e*/ 	.short	(.L_21 - .L_20)
	.align		4
.L_20:
        /*0010*/ 	.word	index@($__internal_3_$__cuda_sm3x_div_rn_noftz_f32_slowpath)
        /*0014*/ 	.word	0x000001b0


	//----- nvinfo : EIATTR_FRAME_SIZE
	.align		4
.L_21:
        /*0018*/ 	.byte	0x04, 0x11
        /*001a*/ 	.short	(.L_23 - .L_22)
	.align		4
.L_22:
        /*001c*/ 	.word	index@($__internal_2_$__cuda_sm20_sqrt_rn_f32_slowpath)
        /*0020*/ 	.word	0x000001b0


	//----- nvinfo : EIATTR_FRAME_SIZE
	.align		4
.L_23:
        /*0024*/ 	.byte	0x04, 0x11
        /*0026*/ 	.short	(.L_25 - .L_24)
	.align		4
.L_24:
        /*0028*/ 	.word	index@(_Z18monte_carlo_kernelIfEvP9TokenTypePciT_S3_S3_S3_yPS3_Pyj)
        /*002c*/ 	.word	0x000001b0


	//----- nvinfo : EIATTR_REGCOUNT
	.align		4
.L_25:
        /*0030*/ 	.byte	0x04, 0x2f
        /*0032*/ 	.short	(.L_27 - .L_26)
	.align		4
.L_26:
        /*0034*/ 	.word	index@(_Z18monte_carlo_kernelIdEvP9TokenTypePciT_S3_S3_S3_yPS3_Pyj)
        /*0038*/ 	.word	0x0000002c


	//----- nvinfo : EIATTR_FRAME_SIZE
	.align		4
.L_27:
        /*003c*/ 	.byte	0x04, 0x11
        /*003e*/ 	.short	(.L_29 - .L_28)
	.align		4
.L_28:
        /*0040*/ 	.word	index@($_Z18monte_carlo_kernelIdEvP9TokenTypePciT_S3_S3_S3_yPS3_Pyj$__internal_trig_reduction_slowpathd)
        /*0044*/ 	.word	0x00000350


	//----- nvinfo : EIATTR_FRAME_SIZE
	.align		4
.L_29:
        /*0048*/ 	.byte	0x04, 0x11
        /*004a*/ 	.short	(.L_31 - .L_30)
	.align		4
.L_30:
        /*004c*/ 	.word	index@($_Z18monte_carlo_kernelIdEvP9TokenTypePciT_S3_S3_S3_yPS3_Pyj$__internal_accurate_pow)
        /*0050*/ 	.word	0x00000350


	//----- nvinfo : EIATTR_FRAME_SIZE
	.align		4
.L_31:
        /*0054*/ 	.byte	0x04, 0x11
        /*0056*/ 	.short	(.L_33 - .L_32)
	.align		4
.L_32:
        /*0058*/ 	.word	index@($__internal_1_$__cuda_sm20_dsqrt_rn_f64_mediumpath_v1)
        /*005c*/ 	.word	0x00000350


	//----- nvinfo : EIATTR_FRAME_SIZE
	.align		4
.L_33:
        /*0060*/ 	.byte	0x04, 0x11
        /*0062*/ 	.short	(.L_35 - .L_34)
	.align		4
.L_34:
        /*0064*/ 	.word	index@($__internal_0_$__cuda_sm20_div_rn_f64_full)
        /*0068*/ 	.word	0x00000350


	//----- nvinfo : EIATTR_FRAME_SIZE
	.align		4
.L_35:
        /*006c*/ 	.byte	0x04, 0x11
        /*006e*/ 	.short	(.L_37 - .L_36)
	.align		4
.L_36:
        /*0070*/ 	.word	index@(_Z18monte_carlo_kernelIdEvP9TokenTypePciT_S3_S3_S3_yPS3_Pyj)
        /*0074*/ 	.word	0x00000350


	//----- nvinfo : EIATTR_MIN_STACK_SIZE
	.align		4
.L_37:
        /*0078*/ 	.byte	0x04, 0x12
        /*007a*/ 	.short	(.L_39 - .L_38)
	.align		4
.L_38:
        /*007c*/ 	.word	index@(_Z18monte_carlo_kernelIdEvP9TokenTypePciT_S3_S3_S3_yPS3_Pyj)
        /*0080*/ 	.word	0x00000350


	//----- nvinfo : EIATTR_MIN_STACK_SIZE
	.align		4
.L_39:
        /*0084*/ 	.byte	0x04, 0x12
        /*0086*/ 	.short	(.L_41 - .L_40)
	.align		4
.L_40:
        /*0088*/ 	.word	index@(_Z18monte_carlo_kernelIfEvP9TokenTypePciT_S3_S3_S3_yPS3_Pyj)
        /*008c*/ 	.word	0x000001b0
.L_41:


//--------------------- .nv.compat                --------------------------
	.section	.nv.compat,"",@"SHT_CUDA_COMPAT_INFO"
	.align	4
        /*0000*/ 	.byte	0x02, 0x09, 0x00, 0x00, 0x02, 0x02, 0x01, 0x00, 0x02, 0x05, 0x05, 0x00, 0x03, 0x07, 0x01, 0x01
        /*0010*/ 	.byte	0x02, 0x03, 0x00, 0x00, 0x02, 0x06, 0x01, 0x00, 0x04, 0x0b, 0x08, 0x00, 0x01, 0x00, 0x00, 0x00
        /*0020*/ 	.byte	0x00, 0x00, 0x00, 0x00


//--------------------- .nv.info._Z18monte_carlo_kernelIdEvP9TokenTypePciT_S3_S3_S3_yPS3_Pyj --------------------------
	.section	.nv.info._Z18monte_carlo_kernelIdEvP9TokenTypePciT_S3_S3_S3_yPS3_Pyj,"",@"SHT_CUDA_INFO"
	.sectionflags	@""
	.align	4


	//----- nvinfo : EIATTR_CUDA_API_VERSION
	.align		4
        /*0000*/ 	.byte	0x04, 0x37
        /*0002*/ 	.short	(.L_43 - .L_42)
.L_42:
        /*0004*/ 	.word	0x00000082


	//----- nvinfo : EIATTR_KPARAM_INFO
	.align		4
.L_43:
        /*0008*/ 	.byte	0x04, 0x17
        /*000a*/ 	.short	(.L_45 - .L_44)
.L_44:
        /*000c*/ 	.word	0x00000000
        /*0010*/ 	.short	0x000a
        /*0012*/ 	.short	0x0050
        /*0014*/ 	.byte	0x00, 0xf0, 0x11, 0x00


	//----- nvinfo : EIATTR_KPARAM_INFO
	.align		4
.L_45:
        /*0018*/ 	.byte	0x04, 0x17
        /*001a*/ 	.short	(.L_47 - .L_46)
.L_46:
        /*001c*/ 	.word	0x00000000
        /*0020*/ 	.short	0x0009
        /*0022*/ 	.short	0x0048
        /*0024*/ 	.byte	0x00, 0xf5, 0x21, 0x00


	//----- nvinfo : EIATTR_KPARAM_INFO
	.align		4
.L_47:
        /*0028*/ 	.byte	0x04, 0x17
        /*002a*/ 	.short	(.L_49 - .L_48)
.L_48:
        /*002c*/ 	.word	0x00000000
        /*0030*/ 	.short	0x0008
        /*0032*/ 	.short	0x0040
        /*0034*/ 	.byte	0x00, 0xf5, 0x21, 0x00


	//----- nvinfo : EIATTR_KPARAM_INFO
	.align		4
.L_49:
        /*0038*/ 	.byte	0x04, 0x17
        /*003a*/ 	.short	(.L_51 - .L_50)
.L_50:
        /*003c*/ 	.word	0x00000000
        /*0040*/ 	.short	0x0007
        /*0042*/ 	.short	0x0038
        /*0044*/ 	.byte	0x00, 0xf0, 0x21, 0x00


	//----- nvinfo : EIATTR_KPARAM_INFO
	.align		4
.L_51:
        /*0048*/ 	.byte	0x04, 0x17
        /*004a*/ 	.short	(.L_53 - .L_52)
.L_52:
        /*004c*/ 	.word	0x00000000
        /*0050*/ 	.short	0x0006
        /*0052*/ 	.short	0x0030
        /*0054*/ 	.byte	0x00, 0xf0, 0x21, 0x00


	//----- nvinfo : EIATTR_KPARAM_INFO
	.align		4
.L_53:
        /*0058*/ 	.byte	0x04, 0x17
        /*005a*/ 	.short	(.L_55 - .L_54)
.L_54:
        /*005c*/ 	.word	0x00000000
        /*0060*/ 	.short	0x0005
        /*0062*/ 	.short	0x0028
        /*0064*/ 	.byte	0x00, 0xf0, 0x21, 0x00


	//----- nvinfo : EIATTR_KPARAM_INFO
	.align		4
.L_55:
        /*0068*/ 	.byte	0x04, 0x17
        /*006a*/ 	.short	(.L_57 - .L_56)
.L_56:
        /*006c*/ 	.word	0x00000000
        /*0070*/ 	.short	0x0004
        /*0072*/ 	.short	0x0020
        /*0074*/ 	.byte	0x00, 0xf0, 0x21, 0x00


	//----- nvinfo : EIATTR_KPARAM_INFO
	.align		4
.L_57:
        /*0078*/ 	.byte	0x04, 0x17
        /*007a*/ 	.short	(.L_59 - .L_58)
.L_58:
        /*007c*/ 	.word	0x00000000
        /*0080*/ 	.short	0x0003
        /*0082*/ 	.short	0x0018
        /*0084*/ 	.byte	0x00, 0xf0, 0x21, 0x00


	//----- nvinfo : EIATTR_KPARAM_INFO
	.align		4
.L_59:
        /*0088*/ 	.byte	0x04, 0x17
        /*008a*/ 	.short	(.L_61 - .L_60)
.L_60:
        /*008c*/ 	.word	0x00000000
        /*0090*/ 	.short	0x0002
        /*0092*/ 	.short	0x0010
        /*0094*/ 	.byte	0x00, 0xf0, 0x11, 0x00


	//----- nvinfo : EIATTR_KPARAM_INFO
	.align		4
.L_61:
        /*0098*/ 	.byte	0x04, 0x17
        /*009a*/ 	.short	(.L_63 - .L_62)
.L_62:
        /*009c*/ 	.word	0x00000000
        /*00a0*/ 	.short	0x0001
        /*00a2*/ 	.short	0x0008
        /*00a4*/ 	.byte	0x00, 0xf5, 0x21, 0x00


	//----- nvinfo : EIATTR_KPARAM_INFO
	.align		4
.L_63:
        /*00a8*/ 	.byte	0x04, 0x17
        /*00aa*/ 	.short	(.L_65 - .L_64)
.L_64:
        /*00ac*/ 	.word	0x00000000
        /*00b0*/ 	.short	0x0000
        /*00b2*/ 	.short	0x0000
        /*00b4*/ 	.byte	0x00, 0xf5, 0x21, 0x00


	//----- nvinfo : EIATTR_SPARSE_MMA_MASK
	.align		4
.L_65:
        /*00b8*/ 	.byte	0x03, 0x50
        /*00ba*/ 	.short	0x0000


	//----- nvinfo : EIATTR_MAXREG_COUNT
	.align		4
        /*00bc*/ 	.byte	0x03, 0x1b
        /*00be*/ 	.short	0x00ff


	//----- nvinfo : EIATTR_MERCURY_ISA_VERSION
	.align		4
        /*00c0*/ 	.byte	0x03, 0x5f
        /*00c2*/ 	.short	0x0101


	//----- nvinfo : EIATTR_VRC_CTA_INIT_COUNT
	.align		4
        /*00c4*/ 	.byte	0x02, 0x4a
	.zero		1
	.zero		1


	//----- nvinfo : EIATTR_EXIT_INSTR_OFFSETS
	.align		4
        /*00c8*/ 	.byte	0x04, 0x1c
        /*00ca*/ 	.short	(.L_67 - .L_66)


	//   ....[0]....
.L_66:
        /*00cc*/ 	.word	0x00003c50


	//----- nvinfo : EIATTR_CRS_STACK_SIZE
	.align		4
.L_67:
        /*00d0*/ 	.byte	0x04, 0x1e
        /*00d2*/ 	.short	(.L_69 - .L_68)
.L_68:
        /*00d4*/ 	.word	0x00000000


	//----- nvinfo : EIATTR_CBANK_PARAM_SIZE
	.align		4
.L_69:
        /*00d8*/ 	.byte	0x03, 0x19
        /*00da*/ 	.short	0x0054


	//----- nvinfo : EIATTR_PARAM_CBANK
	.align		4
        /*00dc*/ 	.byte	0x04, 0x0a
        /*00de*/ 	.short	(.L_71 - .L_70)
	.align		4
.L_70:
        /*00e0*/ 	.word	index@(.nv.constant0._Z18monte_carlo_kernelIdEvP9TokenTypePciT_S3_S3_S3_yPS3_Pyj)
        /*00e4*/ 	.short	0x0380
        /*00e6*/ 	.short	0x0054


	//----- nvinfo : EIATTR_SW_WAR
	.align		4
.L_71:
        /*00e8*/ 	.byte	0x04, 0x36
        /*00ea*/ 	.short	(.L_73 - .L_72)
.L_72:
        /*00ec*/ 	.word	0x00000008
.L_73:


//--------------------- .nv.info._Z18monte_carlo_kernelIfEvP9TokenTypePciT_S3_S3_S3_yPS3_Pyj --------------------------
	.section	.nv.info._Z18monte_carlo_kernelIfEvP9TokenTypePciT_S3_S3_S3_yPS3_Pyj,"",@"SHT_CUDA_INFO"
	.sectionflags	@""
	.align	4


	//----- nvinfo : EIATTR_CUDA_API_VERSION
	.align		4
        /*0000*/ 	.byte	0x04, 0x37
        /*0002*/ 	.short	(.L_75 - .L_74)
.L_74:
        /*0004*/ 	.word	0x00000082


	//----- nvinfo : EIATTR_KPARAM_INFO
	.align		4
.L_75:
        /*0008*/ 	.byte	0x04, 0x17
        /*000a*/ 	.short	(.L_77 - .L_76)
.L_76:
        /*000c*/ 	.word	0x00000000
        /*0010*/ 	.short	0x000a
        /*0012*/ 	.short	0x0040
        /*0014*/ 	.byte	0x00, 0xf0, 0x11, 0x00


	//----- nvinfo : EIATTR_KPARAM_INFO
	.align		4
.L_77:
        /*0018*/ 	.byte	0x04, 0x17
        /*001a*/ 	.short	(.L_79 - .L_78)
.L_78:
        /*001c*/ 	.word	0x00000000
        /*0020*/ 	.short	0x0009
        /*0022*/ 	.short	0x0038
        /*0024*/ 	.byte	0x00, 0xf5, 0x21, 0x00


	//----- nvinfo : EIATTR_KPARAM_INFO
	.align		4
.L_79:
        /*0028*/ 	.byte	0x04, 0x17
        /*002a*/ 	.short	(.L_81 - .L_80)
.L_80:
        /*002c*/ 	.word	0x00000000
        /*0030*/ 	.short	0x0008
        /*0032*/ 	.short	0x0030
        /*0034*/ 	.byte	0x00, 0xf5, 0x21, 0x00


	//----- nvinfo : EIATTR_KPARAM_INFO
	.align		4
.L_81:
        /*0038*/ 	.byte	0x04, 0x17
        /*003a*/ 	.short	(.L_83 - .L_82)
.L_82:
        /*003c*/ 	.word	0x00000000
        /*0040*/ 	.short	0x0007
        /*0042*/ 	.short	0x0028
        /*0044*/ 	.byte	0x00, 0xf0, 0x21, 0x00


	//----- nvinfo : EIATTR_KPARAM_INFO
	.align		4
.L_83:
        /*0048*/ 	.byte	0x04, 0x17
        /*004a*/ 	.short	(.L_85 - .L_84)
.L_84:
        /*004c*/ 	.word	0x00000000
        /*0050*/ 	.short	0x0006
        /*0052*/ 	.short	0x0020
        /*0054*/ 	.byte	0x00, 0xf0, 0x11, 0x00


	//----- nvinfo : EIATTR_KPARAM_INFO
	.align		4
.L_85:
        /*0058*/ 	.byte	0x04, 0x17
        /*005a*/ 	.short	(.L_87 - .L_86)
.L_86:
        /*005c*/ 	.word	0x00000000
        /*0060*/ 	.short	0x0005
        /*0062*/ 	.short	0x001c
        /*0064*/ 	.byte	0x00, 0xf0, 0x11, 0x00


	//----- nvinfo : EIATTR_KPARAM_INFO
	.align		4
.L_87:
        /*0068*/ 	.byte	0x04, 0x17
        /*006a*/ 	.short	(.L_89 - .L_88)
.L_88:
        /*006c*/ 	.word	0x00000000
        /*0070*/ 	.short	0x0004
        /*0072*/ 	.short	0x0018
        /*0074*/ 	.byte	0x00, 0xf0, 0x11, 0x00


	//----- nvinfo : EIATTR_KPARAM_INFO
	.align		4
.L_89:
        /*0078*/ 	.byte	0x04, 0x17
        /*007a*/ 	.short	(.L_91 - .L_90)
.L_90:
        /*007c*/ 	.word	0x00000000
        /*0080*/ 	.short	0x0003
        /*0082*/ 	.short	0x0014
        /*0084*/ 	.byte	0x00, 0xf0, 0x11, 0x00


	//----- nvinfo : EIATTR_KPARAM_INFO
	.align		4
.L_91:
        /*0088*/ 	.byte	0x04, 0x17
        /*008a*/ 	.short	(.L_93 - .L_92)
.L_92:
        /*008c*/ 	.word	0x00000000
        /*0090*/ 	.short	0x0002
        /*0092*/ 	.short	0x0010
        /*0094*/ 	.byte	0x00, 0xf0, 0x11, 0x00


	//----- nvinfo : EIATTR_KPARAM_INFO
	.align		4
.L_93:
        /*0098*/ 	.byte	0x04, 0x17
        /*009a*/ 	.short	(.L_95 - .L_94)
.L_94:
        /*009c*/ 	.word	0x00000000
        /*00a0*/ 	.short	0x0001
        /*00a2*/ 	.short	0x0008
        /*00a4*/ 	.byte	0x00, 0xf5, 0x21, 0x00


	//----- nvinfo : EIATTR_KPARAM_INFO
	.align		4
.L_95:
        /*00a8*/ 	.byte	0x04, 0x17
        /*00aa*/ 	.short	(.L_97 - .L_96)
.L_96:
        /*00ac*/ 	.word	0x00000000
        /*00b0*/ 	.short	0x0000
        /*00b2*/ 	.short	0x0000
        /*00b4*/ 	.byte	0x00, 0xf5, 0x21, 0x00


	//----- nvinfo : EIATTR_SPARSE_MMA_MASK
	.align		4
.L_97:
        /*00b8*/ 	.byte	0x03, 0x50
        /*00ba*/ 	.short	0x0000


	//----- nvinfo : EIATTR_MAXREG_COUNT
	.align		4
        /*00bc*/ 	.byte	0x03, 0x1b
        /*00be*/ 	.short	0x00ff


	//----- nvinfo : EIATTR_MERCURY_ISA_VERSION
	.align		4
        /*00c0*/ 	.byte	0x03, 0x5f
        /*00c2*/ 	.short	0x0101


	//----- nvinfo : EIATTR_VRC_CTA_INIT_COUNT
	.align		4
        /*00c4*/ 	.byte	0x02, 0x4a
	.zero		1
	.zero		1


	//----- nvinfo : EIATTR_EXIT_INSTR_OFFSETS
	.align		4
        /*00c8*/ 	.byte	0x04, 0x1c
        /*00ca*/ 	.short	(.L_99 - .L_98)


	//   ....[0]....
.L_98:
        /*00cc*/ 	.word	0x000035c0


	//----- nvinfo : EIATTR_CRS_STACK_SIZE
	.align		4
.L_99:
        /*00d0*/ 	.byte	0x04, 0x1e
        /*00d2*/ 	.short	(.L_101 - .L_100)
.L_100:
        /*00d4*/ 	.word	0x00000000


	//----- nvinfo : EIATTR_CBANK_PARAM_SIZE
	.align		4
.L_101:
        /*00d8*/ 	.byte	0x03, 0x19
        /*00da*/ 	.short	0x0044


	//----- nvinfo : EIATTR_PARAM_CBANK
	.align		4
        /*00dc*/ 	.byte	0x04, 0x0a
        /*00de*/ 	.short	(.L_103 - .L_102)
	.align		4
.L_102:
        /*00e0*/ 	.word	index@(.nv.constant0._Z18monte_carlo_kernelIfEvP9TokenTypePciT_S3_S3_S3_yPS3_Pyj)
        /*00e4*/ 	.short	0x0380
        /*00e6*/ 	.short	0x0044


	//----- nvinfo : EIATTR_SW_WAR
	.align		4
.L_103:
        /*00e8*/ 	.byte	0x04, 0x36
        /*00ea*/ 	.short	(.L_105 - .L_104)
.L_104:
        /*00ec*/ 	.word	0x00000008
.L_105:


//--------------------- .nv.callgraph             --------------------------
	.section	.nv.callgraph,"",@"SHT_CUDA_CALLGRAPH"
	.align	4
	.sectionentsize	8
	.align		4
        /*0000*/ 	.word	0x00000000
	.align		4
        /*0004*/ 	.word	0xffffffff
	.align		4
        /*0008*/ 	.word	0x00000000
	.align		4
        /*000c*/ 	.word	0xfffffffe
	.align		4
        /*0010*/ 	.word	0x00000000
	.align		4
        /*0014*/ 	.word	0xfffffffd
	.align		4
        /*0018*/ 	.word	0x00000000
	.align		4
        /*001c*/ 	.word	0xfffffffc


//--------------------- .nv.constant4             --------------------------
	.section	.nv.constant4,"a",@progbits
	.align	8
	.align		8
.nv.constant4:
        /*0000*/ 	.dword	precalc_xorwow_matrix
	.align		8
        /*0008*/ 	.dword	precalc_xorwow_offset_matrix
	.align		8
        /*0010*/ 	.dword	mrg32k3aM1
	.align		8
        /*0018*/ 	.dword	mrg32k3aM2
	.align		8
        /*0020*/ 	.dword	mrg32k3aM1SubSeq
	.align		8
        /*0028*/ 	.dword	mrg32k3aM2SubSeq
	.align		8
        /*0030*/ 	.dword	mrg32k3aM1Seq
	.align		8
        /*0038*/ 	.dword	mrg32k3aM2Seq
	.align		8
        /*0040*/ 	.dword	$str
	.align		8
        /*0048*/ 	.dword	$str$1
	.align		8
        /*0050*/ 	.dword	$str$2
	.align		8
        /*0058*/ 	.dword	$str$3
	.align		8
        /*0060*/ 	.dword	$str$4
	.align		8
        /*0068*/ 	.dword	$str$5
	.align		8
        /*0070*/ 	.dword	__cudart_i2opi_f
	.align		8
        /*0078*/ 	.dword	__cudart_i2opi_d
	.align		8
        /*0080*/ 	.dword	__cudart_sin_cos_coeffs


//--------------------- .nv.constant3             --------------------------
	.section	.nv.constant3,"a",@progbits
	.align	8
.nv.constant3:
	.type		__cr_lgamma_table,@object
	.size		__cr_lgamma_table,(.L_8 - __cr_lgamma_table)
__cr_lgamma_table:
        /*0000*/ 	.byte	0x00, 0x00, 0x00, 0x00, 0x00, 0x00, 0x00, 0x00, 0x00, 0x00, 0x00, 0x00, 0x00, 0x00, 0x00, 0x00
        /*0010*/ 	.byte	0xef, 0x39, 0xfa, 0xfe, 0x42, 0x2e, 0xe6, 0x3f, 0x02, 0x20, 0x2a, 0xfa, 0x0b, 0xab, 0xfc, 0x3f
        /*0020*/ 	.byte	0xf9, 0x2c, 0x92, 0x7c, 0xa7, 0x6c, 0x09, 0x40, 0xc9, 0x79, 0x44, 0x3c, 0x64, 0x26, 0x13, 0x40
        /*0030*/ 	.byte	0xca, 0x01, 0xcf, 0x3a, 0x27, 0x51, 0x1a, 0x40, 0x30, 0xcc, 0x2d, 0xf3, 0xe1, 0x0c, 0x21, 0x40
        /*0040*/ 	.byte	0x0d, 0xb7, 0xfc, 0x82, 0x8e, 0x35, 0x25, 0x40
.L_8:


//--------------------- .text._Z18monte_carlo_kernelIdEvP9TokenTypePciT_S3_S3_S3_yPS3_Pyj --------------------------
	.section	.text._Z18monte_carlo_kernelIdEvP9TokenTypePciT_S3_S3_S3_yPS3_Pyj,"ax",@progbits
	.align	128
        .global         _Z18monte_carlo_kernelIdEvP9TokenTypePciT_S3_S3_S3_yPS3_Pyj
        .type           _Z18monte_carlo_kernelIdEvP9TokenTypePciT_S3_S3_S3_yPS3_Pyj,@function
        .size           _Z18monte_carlo_kernelIdEvP9TokenTypePciT_S3_S3_S3_yPS3_Pyj,(.L_x_170 - _Z18monte_carlo_kernelIdEvP9TokenTypePciT_S3_S3_S3_yPS3_Pyj)
        .other          _Z18monte_carlo_kernelIdEvP9TokenTypePciT_S3_S3_S3_yPS3_Pyj,@"STO_CUDA_ENTRY STV_DEFAULT"
_Z18monte_carlo_kernelIdEvP9TokenTypePciT_S3_S3_S3_yPS3_Pyj:
.text._Z18monte_carlo_kernelIdEvP9TokenTypePciT_S3_S3_S3_yPS3_Pyj:
[----:B------:R-:W0:Y:S01]  /*0000*/  LDC R1, c[0x0][0x37c] ;  /* 0x0000df00ff017b82 */ /* 0x000e220000000800 */
[----:B------:R-:W1:Y:S01]  /*0010*/  LDCU.64 UR4, c[0x0][0x3b8] ;  /* 0x00007700ff0477ac */ /* 0x000e620008000a00 */
[----:B------:R-:W2:Y:S06]  /*0020*/  S2R R3, SR_TID.X ;  /* 0x0000000000037919 */ /* 0x000eac0000002100 */
[----:B------:R-:W2:Y:S01]  /*0030*/  S2UR UR8, SR_CTAID.X ;  /* 0x00000000000879c3 */ /* 0x000ea20000002500 */
[----:B0-----:R-:W-:Y:S01]  /*0040*/  VIADD R1, R1, 0xfffffcb0 ;  /* 0xfffffcb001017836 */ /* 0x001fe20000000000 */
[----:B------:R-:W-:-:S02]  /*0050*/  CS2R R28, SRZ ;  /* 0x00000000001c7805 */ /* 0x000fc4000001ff00 */
[----:B------:R-:W-:Y:S01]  /*0060*/  CS2R R20, SRZ ;  /* 0x0000000000147805 */ /* 0x000fe2000001ff00 */
[----:B------:R-:W0:Y:S03]  /*0070*/  LDCU.64 UR6, c[0x0][0x358] ;  /* 0x00006b00ff0677ac */ /* 0x000e260008000a00 */
[----:B------:R-:W2:Y:S01]  /*0080*/  LDC R30, c[0x0][0x360] ;  /* 0x0000d800ff1e7b82 */ /* 0x000ea20000000800 */
[----:B-1----:R-:W-:-:S04]  /*0090*/  UISETP.NE.U32.AND UP0, UPT, UR4, URZ, UPT ;  /* 0x000000ff0400728c */ /* 0x002fc8000bf05070 */
[----:B------:R-:W-:Y:S01]  /*00a0*/  UISETP.NE.AND.EX UP0, UPT, UR5, URZ, UPT, UP0 ;  /* 0x000000ff0500728c */ /* 0x000fe2000bf05300 */
[----:B--2---:R-:W-:-:S08]  /*00b0*/  IMAD R30, R30, UR8, R3 ;  /* 0x000000081e1e7c24 */ /* 0x004fd0000f8e0203 */
[----:B0-----:R-:W-:Y:S05]  /*00c0*/  BRA.U !UP0, `(.L_x_0) ;  /* 0x0000003908c87547 */ /* 0x001fea000b800000 */
[----:B------:R-:W0:Y:S02]  /*00d0*/  LDCU UR8, c[0x0][0x390] ;  /* 0x00007200ff0877ac */ /* 0x000e240008000800 */
[----:B0-----:R-:W-:-:S09]  /*00e0*/  UISETP.GE.AND UP0, UPT, UR8, 0x1, UPT ;  /* 0x000000010800788c */ /* 0x001fd2000bf06270 */
[----:B------:R-:W-:Y:S05]  /*00f0*/  BRA.U !UP0, `(.L_x_1) ;  /* 0x0000003908187547 */ /* 0x000fea000b800000 */
[----:B------:R-:W0:Y:S01]  /*0100*/  LDCU UR4, c[0x0][0x3d0] ;  /* 0x00007a00ff0477ac */ /* 0x000e220008000800 */
[----:B------:R-:W-:Y:S01]  /*0110*/  IMAD.MOV.U32 R27, RZ, RZ, -0x23270784 ;  /* 0xdcd8f87cff1b7424 */ /* 0x000fe200078e00ff */
[----:B------:R-:W-:Y:S01]  /*0120*/  CS2R R28, SRZ ;  /* 0x00000000001c7805 */ /* 0x000fe2000001ff00 */
[----:B------:R-:W-:Y:S01]  /*0130*/  IMAD.MOV.U32 R26, RZ, RZ, -0x75bd8fc ;  /* 0xf8a42704ff1a7424 */ /* 0x000fe200078e00ff */
[----:B------:R-:W-:Y:S01]  /*0140*/  CS2R R20, SRZ ;  /* 0x0000000000147805 */ /* 0x000fe2000001ff00 */
[----:B------:R-:W-:Y:S01]  /*0150*/  UMOV UR5, URZ ;  /* 0x000000ff00057c82 */ /* 0x000fe20008000000 */
[----:B0-----:R-:W-:Y:S01]  /*0160*/  VIADD R0, R30, UR4 ;  /* 0x000000041e007c36 */ /* 0x001fe20008000000 */
[----:B------:R-:W-:-:S04]  /*0170*/  UMOV UR4, URZ ;  /* 0x000000ff00047c82 */ /* 0x000fc80008000000 */
[----:B------:R-:W-:-:S05]  /*0180*/  LOP3.LUT R0, R0, 0xaad26b49, RZ, 0x3c, !PT ;  /* 0xaad26b4900007812 */ /* 0x000fca00078e3cff */
[----:B------:R-:W-:-:S04]  /*0190*/  IMAD R0, R0, 0x4182bed5, RZ ;  /* 0x4182bed500007824 */ /* 0x000fc800078e02ff */
[C---:B------:R-:W-:Y:S01]  /*01a0*/  VIADD R7, R0.reuse, 0x75bcd15 ;  /* 0x075bcd1500077836 */ /* 0x040fe20000000000 */
[C---:B------:R-:W-:Y:S01]  /*01b0*/  LOP3.LUT R6, R0.reuse, 0x159a55e5, RZ, 0x3c, !PT ;  /* 0x159a55e500067812 */ /* 0x040fe200078e3cff */
[C---:B------:R-:W-:Y:S02]  /*01c0*/  VIADD R5, R0.reuse, 0x583f19 ;  /* 0x00583f1900057836 */ /* 0x040fe40000000000 */
[----:B------:R-:W-:-:S07]  /*01d0*/  VIADD R4, R0, 0xd9f6dc18 ;  /* 0xd9f6dc1800047836 */ /* 0x000fce0000000000 */
.L_x_68:
[----:B--234-:R-:W-:Y:S01]  /*01e0*/  SHF.R.U32.HI R0, RZ, 0x2, R7 ;  /* 0x00000002ff007819 */ /* 0x01cfe20000011607 */
[----:B------:R-:W-:Y:S01]  /*01f0*/  IMAD.SHL.U32 R2, R5, 0x10, RZ ;  /* 0x0000001005027824 */ /* 0x000fe200078e00ff */
[----:B------:R-:W0:Y:S01]  /*0200*/  LDC.64 R22, c[0x0][0x398] ;  /* 0x0000e600ff167b82 */ /* 0x000e220000000a00 */
[----:B------:R-:W0:Y:S01]  /*0210*/  LDCU.128 UR8, c[0x0][0x3a0] ;  /* 0x00007400ff0877ac */ /* 0x000e220008000c00 */
[----:B------:R-:W-:Y:S01]  /*0220*/  LOP3.LUT R0, R0, R7, RZ, 0x3c, !PT ;  /* 0x0000000700007212 */ /* 0x000fe200078e3cff */
[----:B------:R-:W-:Y:S01]  /*0230*/  IMAD.MOV.U32 R9, RZ, RZ, 0x2f800000 ;  /* 0x2f800000ff097424 */ /* 0x000fe200078e00ff */
[----:B------:R-:W-:Y:S01]  /*0240*/  SHF.R.U32.HI R7, RZ, 0x2, R6 ;  /* 0x00000002ff077819 */ /* 0x000fe20000011606 */
[----:B------:R-:W-:Y:S04]  /*0250*/  BSSY.RECONVERGENT B2, `(.L_x_2) ;  /* 0x0000361000027945 */ /* 0x000fe80003800200 */
[----:B------:R-:W-:Y:S01]  /*0260*/  BSSY.RELIABLE B1, `(.L_x_3) ;  /* 0x000035c000017945 */ /* 0x000fe20003800100 */
[----:B------:R-:W-:Y:S01]  /*0270*/  IMAD.SHL.U32 R3, R0, 0x2, RZ ;  /* 0x0000000200037824 */ /* 0x000fe200078e00ff */
[----:B------:R-:W-:-:S04]  /*0280*/  LOP3.LUT R7, R7, R6, RZ, 0x3c, !PT ;  /* 0x0000000607077212 */ /* 0x000fc800078e3cff */
[----:B------:R-:W-:Y:S01]  /*0290*/  LOP3.LUT R3, R5, R2, R3, 0x96, !PT ;  /* 0x0000000205037212 */ /* 0x000fe200078e9603 */
[----:B------:R-:W-:-:S03]  /*02a0*/  IMAD.SHL.U32 R2, R7, 0x2, RZ ;  /* 0x0000000207027824 */ /* 0x000fc600078e00ff */
[----:B------:R-:W-:-:S05]  /*02b0*/  LOP3.LUT R13, R3, R0, RZ, 0x3c, !PT ;  /* 0x00000000030d7212 */ /* 0x000fca00078e3cff */
[----:B------:R-:W-:-:S05]  /*02c0*/  IMAD.SHL.U32 R0, R13, 0x10, RZ ;  /* 0x000000100d007824 */ /* 0x000fca00078e00ff */
[----:B------:R-:W-:Y:S02]  /*02d0*/  LOP3.LUT R6, R7, R2, R0, 0x96, !PT ;  /* 0x0000000207067212 */ /* 0x000fe400078e9600 */
[C---:B------:R-:W-:Y:S01]  /*02e0*/  IADD3 R0, PT, PT, R4.reuse, 0x587c5, R13 ;  /* 0x000587c504007810 */ /* 0x040fe20007ffe00d */
[----:B------:R-:W-:Y:S01]  /*02f0*/  VIADD R4, R4, 0xb0f8a ;  /* 0x000b0f8a04047836 */ /* 0x000fe20000000000 */
[----:B------:R-:W-:Y:S01]  /*0300*/  LOP3.LUT R15, R6, R13, RZ, 0x3c, !PT ;  /* 0x0000000d060f7212 */ /* 0x000fe200078e3cff */
[----:B------:R-:W1:Y:S01]  /*0310*/  LDC.64 R2, c[0x0][0x3b0] ;  /* 0x0000ec00ff027b82 */ /* 0x000e620000000a00 */
[----:B------:R-:W-:-:S03]  /*0320*/  I2FP.F32.U32 R0, R0 ;  /* 0x0000000000007245 */ /* 0x000fc60000201000 */
[----:B------:R-:W-:Y:S02]  /*0330*/  IMAD.IADD R6, R15, 0x1, R4 ;  /* 0x000000010f067824 */ /* 0x000fe400078e0204 */
[----:B------:R-:W-:-:S03]  /*0340*/  FFMA R0, R0, R9, 1.1641532182693481445e-10 ;  /* 0x2f00000000007423 */ /* 0x000fc60000000009 */
[----:B------:R-:W-:Y:S02]  /*0350*/  I2FP.F32.U32 R8, R6 ;  /* 0x0000000600087245 */ /* 0x000fe40000201000 */
[----:B------:R-:W2:Y:S03]  /*0360*/  F2F.F64.F32 R6, R0 ;  /* 0x0000000000067310 */ /* 0x000ea60000201800 */
[----:B------:R-:W-:Y:S01]  /*0370*/  FFMA R12, R8, R9, 1.1641532182693481445e-10 ;  /* 0x2f000000080c7423 */ /* 0x000fe20000000009 */
[----:B0-----:R-:W-:-:S04]  /*0380*/  DADD R8, -R22, UR8 ;  /* 0x0000000816087e29 */ /* 0x001fc80008000100 */
[----:B------:R-:W0:Y:S01]  /*0390*/  F2F.F64.F32 R24, R12 ;  /* 0x0000000c00187310 */ /* 0x000e220000201800 */
[----:B-1----:R-:W-:-:S03]  /*03a0*/  DADD R10, R2, -UR10 ;  /* 0x8000000a020a7e29 */ /* 0x002fc60008000000 */
[----:B--2---:R-:W-:Y:S01]  /*03b0*/  DFMA R22, R6, R8, R22 ;  /* 0x000000080616722b */ /* 0x004fe20000000016 */
[----:B------:R-:W-:Y:S01]  /*03c0*/  CS2R R2, SRZ ;  /* 0x0000000000027805 */ /* 0x000fe2000001ff00 */
[----:B------:R-:W-:Y:S02]  /*03d0*/  IMAD.MOV.U32 R7, RZ, RZ, R26 ;  /* 0x000000ffff077224 */ /* 0x000fe400078e001a */
[----:B------:R-:W-:Y:S02]  /*03e0*/  IMAD.MOV.U32 R6, RZ, RZ, R27 ;  /* 0x000000ffff067224 */ /* 0x000fe400078e001b */
[----:B------:R-:W-:Y:S01]  /*03f0*/  IMAD.MOV.U32 R26, RZ, RZ, R5 ;  /* 0x000000ffff1a7224 */ /* 0x000fe200078e0005 */
[----:B0-----:R-:W-:Y:S01]  /*0400*/  DFMA R24, R24, R10, UR10 ;  /* 0x0000000a18187e2b */ /* 0x001fe2000800000a */
[----:B------:R-:W-:Y:S02]  /*0410*/  IMAD.MOV.U32 R27, RZ, RZ, R13 ;  /* 0x000000ffff1b7224 */ /* 0x000fe400078e000d */
[----:B------:R-:W-:-:S08]  /*0420*/  IMAD.MOV.U32 R5, RZ, RZ, R15 ;  /* 0x000000ffff057224 */ /* 0x000fd000078e000f */
.L_x_67:
[----:B0-2345:R-:W0:Y:S02]  /*0430*/  LDC.64 R8, c[0x0][0x380] ;  /* 0x0000e000ff087b82 */ /* 0x03de240000000a00 */
[----:B0-----:R-:W-:-:S06]  /*0440*/  IMAD.WIDE.U32 R8, R3, 0x4, R8 ;  /* 0x0000000403087825 */ /* 0x001fcc00078e0008 */
[----:B------:R-:W2:Y:S01]  /*0450*/  LDG.E R8, desc[UR6][R8.64] ;  /* 0x0000000608087981 */ /* 0x000ea2000c1e1900 */
[----:B------:R-:W-:Y:S01]  /*0460*/  BSSY.RELIABLE B0, `(.L_x_4) ;  /* 0x0000333000007945 */ /* 0x000fe20003800100 */
[----:B------:R-:W-:Y:S01]  /*0470*/  IMAD.MOV.U32 R31, RZ, RZ, R2 ;  /* 0x000000ffff1f7224 */ /* 0x000fe200078e0002 */
[----:B--2---:R-:W-:-:S13]  /*0480*/  ISETP.GT.AND P0, PT, R8, 0x1, PT ;  /* 0x000000010800780c */ /* 0x004fda0003f04270 */
[----:B------:R-:W-:Y:S05]  /*0490*/  @P0 BRA `(.L_x_5) ;  /* 0x0000000c00180947 */ /* 0x000fea0003800000 */
[----:B------:R-:W-:-:S13]  /*04a0*/  ISETP.NE.AND P0, PT, R8, RZ, PT ;  /* 0x000000ff0800720c */ /* 0x000fda0003f05270 */
[----:B------:R-:W-:Y:S05]  /*04b0*/  @!P0 BRA `(.L_x_6) ;  /* 0x0000000800388947 */ /* 0x000fea0003800000 */
[----:B------:R-:W-:-:S13]  /*04c0*/  ISETP.NE.AND P0, PT, R8, 0x1, PT ;  /* 0x000000010800780c */ /* 0x000fda0003f05270 */
[----:B------:R-:W-:Y:S05]  /*04d0*/  @P0 BRA `(.L_x_7) ;  /* 0x0000003000ac0947 */ /* 0x000fea0003800000 */
[----:B------:R-:W0:Y:S01]  /*04e0*/  LDC.64 R12, c[0x0][0x388] ;  /* 0x0000e200ff0c7b82 */ /* 0x000e220000000a00 */
[----:B------:R-:W-:-:S05]  /*04f0*/  IMAD R9, R3, 0x14, RZ ;  /* 0x0000001403097824 */ /* 0x000fca00078e02ff */
[----:B0-----:R-:W-:-:S05]  /*0500*/  IADD3 R12, P0, PT, R9, R12, RZ ;  /* 0x0000000c090c7210 */ /* 0x001fca0007f1e0ff */
[----:B------:R-:W-:-:S05]  /*0510*/  IMAD.X R13, RZ, RZ, R13, P0 ;  /* 0x000000ffff0d7224 */ /* 0x000fca00000e060d */
[----:B------:R-:W2:Y:S01]  /*0520*/  LDG.E.U8 R12, desc[UR6][R12.64] ;  /* 0x000000060c0c7981 */ /* 0x000ea2000c1e1100 */
[----:B------:R-:W-:-:S05]  /*0530*/  IMAD R0, R2, 0x8, R1 ;  /* 0x0000000802007824 */ /* 0x000fca00078e0201 */
[----:B------:R0:W5:Y:S04]  /*0540*/  LDL.64 R8, [R0+-0x8] ;  /* 0xfffff80000087983 */ /* 0x0001680000100a00 */
[----:B------:R0:W5:Y:S01]  /*0550*/  LDL.64 R10, [R0+-0x10] ;  /* 0xfffff000000a7983 */ /* 0x0001620000100a00 */
[C---:B------:R-:W-:Y:S02]  /*0560*/  VIADD R31, R2.reuse, 0xffffffff ;  /* 0xffffffff021f7836 */ /* 0x040fe40000000000 */
[----:B------:R-:W-:Y:S01]  /*0570*/  VIADD R2, R2, 0xfffffffe ;  /* 0xfffffffe02027836 */ /* 0x000fe20000000000 */
[----:B--2---:R-:W-:-:S13]  /*0580*/  ISETP.GT.AND P0, PT, R12, 0x2c, PT ;  /* 0x0000002c0c00780c */ /* 0x004fda0003f04270 */
[----:B0-----:R-:W-:Y:S05]  /*0590*/  @P0 BRA `(.L_x_8) ;  /* 0x0000000000380947 */ /* 0x001fea0003800000 */
[----:B------:R-:W-:Y:S01]  /*05a0*/  ISETP.NE.AND P0, PT, R12, 0x2a, PT ;  /* 0x0000002a0c00780c */ /* 0x000fe20003f05270 */
[----:B------:R-:W-:-:S12]  /*05b0*/  BSSY.RECONVERGENT B3, `(.L_x_9) ;  /* 0x000000b000037945 */ /* 0x000fd80003800200 */
[----:B------:R-:W-:Y:S05]  /*05c0*/  @!P0 BRA `(.L_x_10) ;  /* 0x0000000000188947 */ /* 0x000fea0003800000 */
[----:B------:R-:W-:-:S13]  /*05d0*/  ISETP.NE.AND P0, PT, R12, 0x2b, PT ;  /* 0x0000002b0c00780c */ /* 0x000fda0003f05270 */
[----:B------:R-:W-:Y:S05]  /*05e0*/  @P0 BRA `(.L_x_11) ;  /* 0x00000000001c0947 */ /* 0x000fea0003800000 */
[----:B-----5:R-:W-:Y:S01]  /*05f0*/  DADD R8, R8, R10 ;  /* 0x0000000008087229 */ /* 0x020fe2000000000a */
[----:B------:R-:W-:-:S06]  /*0600*/  IMAD.MOV.U32 R2, RZ, RZ, R31 ;  /* 0x000000ffff027224 */ /* 0x000fcc00078e001f */
[----:B------:R1:W-:Y:S01]  /*0610*/  STL.64 [R0+-0x10], R8 ;  /* 0xfffff00800007387 */ /* 0x0003e20000100a00 */
[----:B------:R-:W-:Y:S05]  /*0620*/  BRA `(.L_x_11) ;  /* 0x00000000000c7947 */ /* 0x000fea0003800000 */
.L_x_10:
[----:B-----5:R-:W-:Y:S01]  /*0630*/  DMUL R8, R8, R10 ;  /* 0x0000000a08087228 */ /* 0x020fe20000000000 */
[----:B------:R-:W-:-:S06]  /*0640*/  IMAD.MOV.U32 R2, RZ, RZ, R31 ;  /* 0x000000ffff027224 */ /* 0x000fcc00078e001f */
[----:B------:R0:W-:Y:S04]  /*0650*/  STL.64 [R0+-0x10], R8 ;  /* 0xfffff00800007387 */ /* 0x0001e80000100a00 */
.L_x_11:
[----:B------:R-:W-:Y:S05]  /*0660*/  BSYNC.RECONVERGENT B3 ;  /* 0x0000000000037941 */ /* 0x000fea0003800200 */
.L_x_9:
[----:B------:R-:W-:Y:S05]  /*0670*/  BRA `(.L_x_7) ;  /* 0x0000003000447947 */ /* 0x000fea0003800000 */
.L_x_8:
[----:B------:R-:W-:-:S13]  /*0680*/  ISETP.NE.AND P0, PT, R12, 0x2d, PT ;  /* 0x0000002d0c00780c */ /* 0x000fda0003f05270 */
[----:B------:R-:W-:Y:S05]  /*0690*/  @!P0 BRA `(.L_x_12) ;  /* 0x0000000400b08947 */ /* 0x000fea0003800000 */
[----:B------:R-:W-:-:S13]  /*06a0*/  ISETP.NE.AND P0, PT, R12, 0x2f, PT ;  /* 0x0000002f0c00780c */ /* 0x000fda0003f05270 */
[----:B------:R-:W-:Y:S05]  /*06b0*/  @!P0 BRA `(.L_x_13) ;  /* 0x0000000400408947 */ /* 0x000fea0003800000 */
[----:B------:R-:W-:Y:S01]  /*06c0*/  ISETP.NE.AND P0, PT, R12, 0x5e, PT ;  /* 0x0000005e0c00780c */ /* 0x000fe20003f05270 */
[----:B------:R-:W-:-:S12]  /*06d0*/  BSSY.RECONVERGENT B3, `(.L_x_14) ;  /* 0x000004d000037945 */ /* 0x000fd80003800200 */
[----:B------:R-:W-:Y:S05]  /*06e0*/  @P0 BRA `(.L_x_15) ;  /* 0x00000004002c0947 */ /* 0x000fea0003800000 */
[----:B-----5:R-:W-:Y:S01]  /*06f0*/  SHF.R.U32.HI R2, RZ, 0x14, R9 ;  /* 0x00000014ff027819 */ /* 0x020fe20000011609 */
[----:B------:R-:W-:Y:S01]  /*0700*/  DSETP.NEU.AND P1, PT, R10, RZ, PT ;  /* 0x000000ff0a00722a */ /* 0x000fe20003f2d000 */
[----:B------:R-:W-:Y:S02]  /*0710*/  BSSY.RECONVERGENT B4, `(.L_x_16) ;  /* 0x0000020000047945 */ /* 0x000fe40003800200 */
[----:B------:R-:W-:-:S05]  /*0720*/  LOP3.LUT R2, R2, 0x7ff, RZ, 0xc0, !PT ;  /* 0x000007ff02027812 */ /* 0x000fca00078ec0ff */
[----:B------:R-:W-:-:S05]  /*0730*/  VIADD R13, R2, 0xfffffc0c ;  /* 0xfffffc0c020d7836 */ /* 0x000fca0000000000 */
[CC--:B------:R-:W-:Y:S02]  /*0740*/  SHF.L.U32 R2, R8.reuse, R13.reuse, RZ ;  /* 0x0000000d08027219 */ /* 0x0c0fe400000006ff */
[----:B------:R-:W-:Y:S02]  /*0750*/  SHF.L.U64.HI R13, R8, R13, R9 ;  /* 0x0000000d080d7219 */ /* 0x000fe40000010209 */
[----:B------:R-:W-:-:S04]  /*0760*/  ISETP.NE.U32.AND P0, PT, R2, RZ, PT ;  /* 0x000000ff0200720c */ /* 0x000fc80003f05070 */
[----:B------:R-:W-:Y:S01]  /*0770*/  ISETP.NE.AND.EX P0, PT, R13, -0x80000000, PT, P0 ;  /* 0x800000000d00780c */ /* 0x000fe20003f05300 */
[----:B------:R-:W-:-:S12]  /*0780*/  @!P1 BRA `(.L_x_17) ;  /* 0x00000000004c9947 */ /* 0x000fd80003800000 */
[----:B------:R-:W-:Y:S01]  /*0790*/  DADD R34, -RZ, |R10| ;  /* 0x00000000ff227229 */ /* 0x000fe2000000050a */
[----:B------:R-:W-:Y:S01]  /*07a0*/  BSSY.RECONVERGENT B5, `(.L_x_18) ;  /* 0x0000004000057945 */ /* 0x000fe20003800200 */
[----:B------:R-:W-:Y:S02]  /*07b0*/  PLOP3.LUT P0, PT, P0, PT, PT, 0x8, 0x80 ;  /* 0x000000000080781c */ /* 0x000fe4000070e170 */
[----:B------:R-:W-:-:S11]  /*07c0*/  MOV R2, 0x7e0 ;  /* 0x000007e000027802 */ /* 0x000fd60000000f00 */
[----:B------:R-:W-:Y:S05]  /*07d0*/  CALL.REL.NOINC `($_Z18monte_carlo_kernelIdEvP9TokenTypePciT_S3_S3_S3_yPS3_Pyj$__internal_accurate_pow) ;  /* 0x0000003c00407944 */ /* 0x000fea0003c00000 */
[----:B------:R-:W-:Y:S05]  /*07e0*/  BSYNC.RECONVERGENT B5 ;  /* 0x0000000000057941 */ /* 0x000fea0003800200 */
.L_x_18:
[----:B------:R-:W-:Y:S01]  /*07f0*/  IMAD.MOV.U32 R14, RZ, RZ, R17 ;  /* 0x000000ffff0e7224 */ /* 0x000fe200078e0011 */
[----:B------:R-:W0:Y:S01]  /*0800*/  FRND.F64.TRUNC R12, R8 ;  /* 0x00000008000c7313 */ /* 0x000e22000030d800 */
[----:B------:R-:W-:Y:S01]  /*0810*/  IMAD.MOV.U32 R15, RZ, RZ, R18 ;  /* 0x000000ffff0f7224 */ /* 0x000fe200078e0012 */
[----:B------:R-:W-:-:S05]  /*0820*/  ISETP.GE.AND P2, PT, R11, RZ, PT ;  /* 0x000000ff0b00720c */ /* 0x000fca0003f46270 */
[----:B------:R-:W-:Y:S02]  /*0830*/  DADD R14, -RZ, -R14 ;  /* 0x00000000ff0e7229 */ /* 0x000fe4000000090e */
[----:B0-----:R-:W-:-:S08]  /*0840*/  DSETP.NEU.AND P1, PT, R8, R12, PT ;  /* 0x0000000c0800722a */ /* 0x001fd00003f2d000 */
[-C--:B------:R-:W-:Y:S02]  /*0850*/  FSEL R2, R14, R17.reuse, P0 ;  /* 0x000000110e027208 */ /* 0x080fe40000000000 */
[-C--:B------:R-:W-:Y:S02]  /*0860*/  FSEL R15, R15, R18.reuse, P0 ;  /* 0x000000120f0f7208 */ /* 0x080fe40000000000 */
[----:B------:R-:W-:Y:S02]  /*0870*/  FSEL R12, R2, R17, !P2 ;  /* 0x00000011020c7208 */ /* 0x000fe40005000000 */
[----:B------:R-:W-:Y:S02]  /*0880*/  FSEL R13, R15, R18, !P2 ;  /* 0x000000120f0d7208 */ /* 0x000fe40005000000 */
[----:B------:R-:W-:Y:S02]  /*0890*/  @!P2 FSEL R12, R12, RZ, !P1 ;  /* 0x000000ff0c0ca208 */ /* 0x000fe40004800000 */
[----:B------:R-:W-:Y:S01]  /*08a0*/  @!P2 FSEL R13, R13, -QNAN , !P1 ;  /* 0xfff800000d0da808 */ /* 0x000fe20004800000 */
[----:B------:R-:W-:Y:S06]  /*08b0*/  BRA `(.L_x_19) ;  /* 0x0000000000147947 */ /* 0x000fec0003800000 */
.L_x_17:
[----:B------:R-:W-:Y:S01]  /*08c0*/  ISETP.GE.AND P1, PT, R9, RZ, PT ;  /* 0x000000ff0900720c */ /* 0x000fe20003f26270 */
[----:B------:R-:W-:Y:S01]  /*08d0*/  DSETP.NEU.AND P0, PT, |R8|, 0.5, !P0 ;  /* 0x3fe000000800742a */ /* 0x000fe2000470d200 */
[----:B------:R-:W-:-:S05]  /*08e0*/  IMAD.MOV.U32 R12, RZ, RZ, RZ ;  /* 0x000000ffff0c7224 */ /* 0x000fca00078e00ff */
[----:B------:R-:W-:-:S06]  /*08f0*/  SEL R13, R11, RZ, P0 ;  /* 0x000000ff0b0d7207 */ /* 0x000fcc0000000000 */
[----:B------:R-:W-:-:S07]  /*0900*/  @!P1 LOP3.LUT R13, R13, 0x7ff00000, RZ, 0xfc, !PT ;  /* 0x7ff000000d0d9812 */ /* 0x000fce00078efcff */
.L_x_19:
[----:B------:R-:W-:Y:S05]  /*0910*/  BSYNC.RECONVERGENT B4 ;  /* 0x0000000000047941 */ /* 0x000fea0003800200 */
.L_x_16:
[----:B------:R-:W-:Y:S01]  /*0920*/  DADD R14, R8, R10 ;  /* 0x00000000080e7229 */ /* 0x000fe2000000000a */
[----:B------:R-:W-:Y:S09]  /*0930*/  BSSY.RECONVERGENT B4, `(.L_x_20) ;  /* 0x000001e000047945 */ /* 0x000ff20003800200 */
[----:B------:R-:W-:-:S04]  /*0940*/  LOP3.LUT R14, R15, 0x7ff00000, RZ, 0xc0, !PT ;  /* 0x7ff000000f0e7812 */ /* 0x000fc800078ec0ff */
[----:B------:R-:W-:-:S13]  /*0950*/  ISETP.NE.AND P1, PT, R14, 0x7ff00000, PT ;  /* 0x7ff000000e00780c */ /* 0x000fda0003f25270 */
[----:B------:R-:W-:Y:S05]  /*0960*/  @P1 BRA `(.L_x_21) ;  /* 0x0000000000681947 */ /* 0x000fea0003800000 */
[----:B------:R-:W-:-:S06]  /*0970*/  DSETP.NAN.AND P1, PT, R8, R8, PT ;  /* 0x000000080800722a */ /* 0x000fcc0003f28000 */
[----:B------:R-:W-:-:S14]  /*0980*/  DSETP.NAN.OR P1, PT, R10, R10, P1 ;  /* 0x0000000a0a00722a */ /* 0x000fdc0000f28400 */
[----:B------:R-:W-:Y:S05]  /*0990*/  @P1 BRA `(.L_x_22) ;  /* 0x0000000000581947 */ /* 0x000fea0003800000 */
[----:B------:R-:W-:-:S14]  /*09a0*/  DSETP.NEU.AND P1, PT, |R8|, +INF , PT ;  /* 0x7ff000000800742a */ /* 0x000fdc0003f2d200 */
[----:B------:R-:W-:Y:S05]  /*09b0*/  @!P1 BRA `(.L_x_23) ;  /* 0x0000000000309947 */ /* 0x000fea0003800000 */
[----:B------:R-:W-:-:S14]  /*09c0*/  DSETP.NEU.AND P1, PT, |R10|, +INF , PT ;  /* 0x7ff000000a00742a */ /* 0x000fdc0003f2d200 */
[----:B------:R-:W-:Y:S05]  /*09d0*/  @P1 BRA `(.L_x_21) ;  /* 0x00000000004c1947 */ /* 0x000fea0003800000 */
[C---:B------:R-:W-:Y:S01]  /*09e0*/  ISETP.GE.AND P1, PT, R9.reuse, RZ, PT ;  /* 0x000000ff0900720c */ /* 0x040fe20003f26270 */
[----:B------:R-:W-:Y:S01]  /*09f0*/  IMAD.MOV.U32 R12, RZ, RZ, RZ ;  /* 0x000000ffff0c7224 */ /* 0x000fe200078e00ff */
[----:B------:R-:W-:Y:S02]  /*0a00*/  LOP3.LUT R2, R9, 0x7fffffff, RZ, 0xc0, !PT ;  /* 0x7fffffff09027812 */ /* 0x000fe400078ec0ff */
[----:B------:R-:W-:Y:S02]  /*0a10*/  SEL R13, RZ, 0x7ff00000, !P1 ;  /* 0x7ff00000ff0d7807 */ /* 0x000fe40004800000 */
[----:B------:R-:W-:Y:S02]  /*0a20*/  ISETP.GE.AND P2, PT, R11, RZ, PT ;  /* 0x000000ff0b00720c */ /* 0x000fe40003f46270 */
[----:B------:R-:W-:Y:S01]  /*0a30*/  ISETP.NE.AND P1, PT, R2, 0x3fe00000, PT ;  /* 0x3fe000000200780c */ /* 0x000fe20003f25270 */
[----:B------:R-:W-:-:S05]  /*0a40*/  VIADD R2, R13, 0x80000000 ;  /* 0x800000000d027836 */ /* 0x000fca0000000000 */
[----:B------:R-:W-:-:S05]  /*0a50*/  SEL R2, R2, R13, P1 ;  /* 0x0000000d02027207 */ /* 0x000fca0000800000 */
[----:B------:R-:W-:Y:S01]  /*0a60*/  @!P2 SEL R13, R2, R13, P0 ;  /* 0x0000000d020da207 */ /* 0x000fe20000000000 */
[----:B------:R-:W-:Y:S06]  /*0a70*/  BRA `(.L_x_21) ;  /* 0x0000000000247947 */ /* 0x000fec0003800000 */
.L_x_23:
[----:B------:R-:W-:Y:S01]  /*0a80*/  ISETP.GE.AND P1, PT, R9, RZ, PT ;  /* 0x000000ff0900720c */ /* 0x000fe20003f26270 */
[----:B------:R-:W-:-:S06]  /*0a90*/  DSETP.GT.AND P0, PT, |R10|, 1, PT ;  /* 0x3ff000000a00742a */ /* 0x000fcc0003f04200 */
[----:B------:R-:W-:Y:S01]  /*0aa0*/  SEL R12, RZ, 0x7ff00000, !P0 ;  /* 0x7ff00000ff0c7807 */ /* 0x000fe20004000000 */
[----:B------:R-:W-:-:S05]  /*0ab0*/  DSETP.NEU.AND P0, PT, R10, -1, PT ;  /* 0xbff000000a00742a */ /* 0x000fca0003f0d000 */
[----:B------:R-:W-:-:S04]  /*0ac0*/  @!P1 LOP3.LUT R12, R12, 0x7ff00000, RZ, 0x3c, !PT ;  /* 0x7ff000000c0c9812 */ /* 0x000fc800078e3cff */
[----:B------:R-:W-:Y:S01]  /*0ad0*/  SEL R13, R12, 0x3ff00000, P0 ;  /* 0x3ff000000c0d7807 */ /* 0x000fe20000000000 */
[----:B------:R-:W-:Y:S01]  /*0ae0*/  IMAD.MOV.U32 R12, RZ, RZ, RZ ;  /* 0x000000ffff0c7224 */ /* 0x000fe200078e00ff */
[----:B------:R-:W-:Y:S06]  /*0af0*/  BRA `(.L_x_21) ;  /* 0x0000000000047947 */ /* 0x000fec0003800000 */
.L_x_22:
[----:B------:R-:W-:-:S11]  /*0b00*/  DADD R12, R8, R10 ;  /* 0x00000000080c7229 */ /* 0x000fd6000000000a */
.L_x_21:
[----:B------:R-:W-:Y:S05]  /*0b10*/  BSYNC.RECONVERGENT B4 ;  /* 0x0000000000047941 */ /* 0x000fea0003800200 */
.L_x_20:
[----:B------:R-:W-:Y:S01]  /*0b20*/  DSETP.NEU.AND P1, PT, R8, RZ, PT ;  /* 0x000000ff0800722a */ /* 0x000fe20003f2d000 */
[----:B------:R-:W-:Y:S01]  /*0b30*/  IMAD.MOV.U32 R2, RZ, RZ, R31 ;  /* 0x000000ffff027224 */ /* 0x000fe200078e001f */
[----:B------:R-:W-:-:S04]  /*0b40*/  DSETP.NEU.AND P0, PT, R10, 1, PT ;  /* 0x3ff000000a00742a */ /* 0x000fc80003f0d000 */
[----:B------:R-:W-:Y:S02]  /*0b50*/  FSEL R8, R12, RZ, P1 ;  /* 0x000000ff0c087208 */ /* 0x000fe40000800000 */
[----:B------:R-:W-:Y:S02]  /*0b60*/  FSEL R12, R13, 1.875, P1 ;  /* 0x3ff000000d0c7808 */ /* 0x000fe40000800000 */
[----:B------:R-:W-:Y:S02]  /*0b70*/  FSEL R8, R8, RZ, P0 ;  /* 0x000000ff08087208 */ /* 0x000fe40000000000 */
[----:B------:R-:W-:-:S05]  /*0b80*/  FSEL R9, R12, 1.875, P0 ;  /* 0x3ff000000c097808 */ /* 0x000fca0000000000 */
[----:B------:R0:W-:Y:S02]  /*0b90*/  STL.64 [R0+-0x10], R8 ;  /* 0xfffff00800007387 */ /* 0x0001e40000100a00 */
.L_x_15:
[----:B------:R-:W-:Y:S05]  /*0ba0*/  BSYNC.RECONVERGENT B3 ;  /* 0x0000000000037941 */ /* 0x000fea0003800200 */
.L_x_14:
[----:B------:R-:W-:Y:S05]  /*0bb0*/  BRA `(.L_x_7) ;  /* 0x0000002800f47947 */ /* 0x000fea0003800000 */
.L_x_13:
[----:B-----5:R-:W-:Y:S01]  /*0bc0*/  DSETP.NEU.AND P0, PT, R8, RZ, PT ;  /* 0x000000ff0800722a */ /* 0x020fe20003f0d000 */
[----:B------:R-:W-:-:S13]  /*0bd0*/  CS2R R12, SRZ ;  /* 0x00000000000c7805 */ /* 0x000fda000001ff00 */
[----:B------:R-:W-:Y:S05]  /*0be0*/  @!P0 BREAK.RELIABLE B0 ;  /* 0x0000000000008942 */ /* 0x000fea0003800100 */
[----:B------:R-:W-:Y:S05]  /*0bf0*/  @!P0 BREAK.RELIABLE B1 ;  /* 0x0000000000018942 */ /* 0x000fea0003800100 */
[----:B------:R-:W-:Y:S05]  /*0c00*/  @!P0 BRA `(.L_x_24) ;  /* 0x0000002c00148947 */ /* 0x000fea0003800000 */
[----:B------:R-:W0:Y:S01]  /*0c10*/  MUFU.RCP64H R13, R9 ;  /* 0x00000009000d7308 */ /* 0x000e220000001800 */
[----:B------:R-:W-:Y:S01]  /*0c20*/  IMAD.MOV.U32 R12, RZ, RZ, 0x1 ;  /* 0x00000001ff0c7424 */ /* 0x000fe200078e00ff */
[----:B------:R-:W-:Y:S01]  /*0c30*/  FSETP.GEU.AND P1, PT, |R11|, 6.5827683646048100446e-37, PT ;  /* 0x036000000b00780b */ /* 0x000fe20003f2e200 */
[----:B------:R-:W-:Y:S04]  /*0c40*/  BSSY.RECONVERGENT B3, `(.L_x_25) ;  /* 0x000000e000037945 */ /* 0x000fe80003800200 */
[----:B0-----:R-:W-:-:S08]  /*0c50*/  DFMA R14, -R8, R12, 1 ;  /* 0x3ff00000080e742b */ /* 0x001fd0000000010c */
[----:B------:R-:W-:-:S08]  /*0c60*/  DFMA R14, R14, R14, R14 ;  /* 0x0000000e0e0e722b */ /* 0x000fd0000000000e */
[----:B------:R-:W-:-:S08]  /*0c70*/  DFMA R14, R12, R14, R12 ;  /* 0x0000000e0c0e722b */ /* 0x000fd0000000000c */
[----:B------:R-:W-:-:S08]  /*0c80*/  DFMA R12, -R8, R14, 1 ;  /* 0x3ff00000080c742b */ /* 0x000fd0000000010e */
[----:B------:R-:W-:-:S08]  /*0c90*/  DFMA R12, R14, R12, R14 ;  /* 0x0000000c0e0c722b */ /* 0x000fd0000000000e */
[----:B------:R-:W-:-:S08]  /*0ca0*/  DMUL R14, R10, R12 ;  /* 0x0000000c0a0e7228 */ /* 0x000fd00000000000 */
[----:B------:R-:W-:-:S08]  /*0cb0*/  DFMA R16, -R8, R14, R10 ;  /* 0x0000000e0810722b */ /* 0x000fd0000000010a */
[----:B------:R-:W-:-:S10]  /*0cc0*/  DFMA R12, R12, R16, R14 ;  /* 0x000000100c0c722b */ /* 0x000fd4000000000e */
[----:B------:R-:W-:-:S05]  /*0cd0*/  FFMA R2, RZ, R9, R13 ;  /* 0x00000009ff027223 */ /* 0x000fca000000000d */
[----:B------:R-:W-:-:S13]  /*0ce0*/  FSETP.GT.AND P0, PT, |R2|, 1.469367938527859385e-39, PT ;  /* 0x001000000200780b */ /* 0x000fda0003f04200 */
[----:B------:R-:W-:Y:S05]  /*0cf0*/  @P0 BRA P1, `(.L_x_26) ;  /* 0x0000000000080947 */ /* 0x000fea0000800000 */
[----:B------:R-:W-:-:S07]  /*0d00*/  MOV R2, 0xd20 ;  /* 0x00000d2000027802 */ /* 0x000fce0000000f00 */
[----:B------:R-:W-:Y:S05]  /*0d10*/  CALL.REL.NOINC `($__internal_0_$__cuda_sm20_div_rn_f64_full) ;  /* 0x0000002c00d07944 */ /* 0x000fea0003c00000 */
.L_x_26:
[----:B------:R-:W-:Y:S05]  /*0d20*/  BSYNC.RECONVERGENT B3 ;  /* 0x0000000000037941 */ /* 0x000fea0003800200 */
.L_x_25:
[----:B------:R0:W-:Y:S01]  /*0d30*/  STL.64 [R0+-0x10], R12 ;  /* 0xfffff00c00007387 */ /* 0x0001e20000100a00 */
[----:B------:R-:W-:Y:S01]  /*0d40*/  IMAD.MOV.U32 R2, RZ, RZ, R31 ;  /* 0x000000ffff027224 */ /* 0x000fe200078e001f */
[----:B------:R-:W-:Y:S06]  /*0d50*/  BRA `(.L_x_7) ;  /* 0x00000028008c7947 */ /* 0x000fec0003800000 */
.L_x_12:
[----:B-----5:R-:W-:Y:S01]  /*0d60*/  DADD R8, -R8, R10 ;  /* 0x0000000008087229 */ /* 0x020fe2000000010a */
[----:B------:R-:W-:-:S06]  /*0d70*/  IMAD.MOV.U32 R2, RZ, RZ, R31 ;  /* 0x000000ffff027224 */ /* 0x000fcc00078e001f */
[----:B------:R0:W-:Y:S01]  /*0d80*/  STL.64 [R0+-0x10], R8 ;  /* 0xfffff00800007387 */ /* 0x0001e20000100a00 */
[----:B------:R-:W-:Y:S05]  /*0d90*/  BRA `(.L_x_7) ;  /* 0x00000028007c7947 */ /* 0x000fea0003800000 */
.L_x_6:
[----:B------:R-:W0:Y:S01]  /*0da0*/  LDC.64 R12, c[0x0][0x388] ;  /* 0x0000e200ff0c7b82 */ /* 0x000e220000000a00 */
[----:B------:R-:W-:-:S05]  /*0db0*/  IMAD R9, R3, 0x14, RZ ;  /* 0x0000001403097824 */ /* 0x000fca00078e02ff */
[----:B0-----:R-:W-:-:S05]  /*0dc0*/  IADD3 R12, P0, PT, R9, R12, RZ ;  /* 0x0000000c090c7210 */ /* 0x001fca0007f1e0ff */
[----:B------:R-:W-:-:S05]  /*0dd0*/  IMAD.X R13, RZ, RZ, R13, P0 ;  /* 0x000000ffff0d7224 */ /* 0x000fca00000e060d */
[----:B------:R-:W2:Y:S01]  /*0de0*/  LDG.E.U8 R10, desc[UR6][R12.64] ;  /* 0x000000060c0a7981 */ /* 0x000ea2000c1e1100 */
[----:B------:R-:W-:Y:S01]  /*0df0*/  BSSY.RECONVERGENT B3, `(.L_x_27) ;  /* 0x000002c000037945 */ /* 0x000fe20003800200 */
[----:B------:R-:W-:Y:S02]  /*0e00*/  CS2R R8, SRZ ;  /* 0x0000000000087805 */ /* 0x000fe4000001ff00 */
[----:B--2---:R-:W-:-:S13]  /*0e10*/  ISETP.NE.AND P0, PT, R10, RZ, PT ;  /* 0x000000ff0a00720c */ /* 0x004fda0003f05270 */
[----:B------:R-:W-:Y:S05]  /*0e20*/  @!P0 BRA `(.L_x_28) ;  /* 0x0000000000a08947 */ /* 0x000fea0003800000 */
[----:B------:R-:W-:Y:S01]  /*0e30*/  IADD3 R0, P0, PT, R12, 0x1, RZ ;  /* 0x000000010c007810 */ /* 0x000fe20007f1e0ff */
[----:B------:R-:W-:Y:S01]  /*0e40*/  IMAD.MOV.U32 R18, RZ, RZ, RZ ;  /* 0x000000ffff127224 */ /* 0x000fe200078e00ff */
[----:B------:R-:W-:Y:S02]  /*0e50*/  PRMT R14, R10, 0x7610, R14 ;  /* 0x000076100a0e7816 */ /* 0x000fe4000000000e */
[----:B------:R-:W-:Y:S02]  /*0e60*/  CS2R R8, SRZ ;  /* 0x0000000000087805 */ /* 0x000fe4000001ff00 */
[----:B------:R-:W-:Y:S01]  /*0e70*/  PRMT R16, RZ, 0x7610, R16 ;  /* 0x00007610ff107816 */ /* 0x000fe20000000010 */
[----:B------:R-:W-:Y:S02]  /*0e80*/  IMAD.MOV.U32 R10, RZ, RZ, 0x0 ;  /* 0x00000000ff0a7424 */ /* 0x000fe400078e00ff */
[----:B------:R-:W-:Y:S02]  /*0e90*/  IMAD.MOV.U32 R11, RZ, RZ, 0x3ff00000 ;  /* 0x3ff00000ff0b7424 */ /* 0x000fe400078e00ff */
[----:B------:R-:W-:-:S07]  /*0ea0*/  IMAD.X R13, RZ, RZ, R13, P0 ;  /* 0x000000ffff0d7224 */ /* 0x000fce00000e060d */
.L_x_31:
[----:B------:R-:W-:Y:S01]  /*0eb0*/  PRMT R12, R14, 0x9910, RZ ;  /* 0x000099100e0c7816 */ /* 0x000fe200000000ff */
[----:B------:R-:W-:Y:S01]  /*0ec0*/  IMAD.MOV.U32 R15, RZ, RZ, 0x1 ;  /* 0x00000001ff0f7424 */ /* 0x000fe200078e00ff */
[----:B------:R-:W-:Y:S01]  /*0ed0*/  BSSY.RECONVERGENT B4, `(.L_x_29) ;  /* 0x0000016000047945 */ /* 0x000fe20003800200 */
[----:B------:R-:W-:Y:S02]  /*0ee0*/  PRMT R17, R16, 0x7610, R17 ;  /* 0x0000761010117816 */ /* 0x000fe40000000011 */
[----:B------:R-:W-:Y:S01]  /*0ef0*/  ISETP.NE.AND P0, PT, R12, 0x2e, PT ;  /* 0x0000002e0c00780c */ /* 0x000fe20003f05270 */
[----:B------:R-:W-:Y:S01]  /*0f00*/  IMAD.MOV.U32 R12, RZ, RZ, R0 ;  /* 0x000000ffff0c7224 */ /* 0x000fe200078e0000 */
[----:B------:R-:W-:-:S11]  /*0f10*/  PRMT R16, R15, 0x7610, R16 ;  /* 0x000076100f107816 */ /* 0x000fd60000000010 */
[----:B------:R-:W-:Y:S05]  /*0f20*/  @!P0 BRA `(.L_x_30) ;  /* 0x0000000000408947 */ /* 0x000fea0003800000 */
[----:B------:R-:W-:Y:S01]  /*0f30*/  VIADD R15, R14, 0xffffffd0 ;  /* 0xffffffd00e0f7836 */ /* 0x000fe20000000000 */
[----:B------:R-:W-:-:S04]  /*0f40*/  PRMT R16, R17, 0x7610, R16 ;  /* 0x0000761011107816 */ /* 0x000fc80000000010 */
[----:B------:R-:W-:-:S04]  /*0f50*/  LOP3.LUT R15, R15, 0xff, RZ, 0xc0, !PT ;  /* 0x000000ff0f0f7812 */ /* 0x000fc800078ec0ff */
[----:B------:R-:W-:-:S13]  /*0f60*/  ISETP.GT.U32.AND P0, PT, R15, 0x9, PT ;  /* 0x000000090f00780c */ /* 0x000fda0003f04070 */
[----:B------:R-:W-:Y:S05]  /*0f70*/  @P0 BRA `(.L_x_30) ;  /* 0x00000000002c0947 */ /* 0x000fea0003800000 */
[----:B------:R-:W-:Y:S02]  /*0f80*/  LOP3.LUT P0, RZ, R17, 0xff, RZ, 0xc0, !PT ;  /* 0x000000ff11ff7812 */ /* 0x000fe4000780c0ff */
[----:B------:R-:W-:-:S05]  /*0f90*/  LOP3.LUT R14, R14, 0xff, RZ, 0xc0, !PT ;  /* 0x000000ff0e0e7812 */ /* 0x000fca00078ec0ff */
[----:B------:R-:W-:-:S06]  /*0fa0*/  VIADD R14, R14, 0xffffffd0 ;  /* 0xffffffd00e0e7836 */ /* 0x000fcc0000000000 */
[----:B------:R-:W0:Y:S01]  /*0fb0*/  I2F.F64.U32 R14, R14 ;  /* 0x0000000e000e7312 */ /* 0x000e220000201800 */
[----:B------:R-:W-:Y:S02]  /*0fc0*/  @P0 IMAD.MOV.U32 R16, RZ, RZ, -0x66666666 ;  /* 0x9999999aff100424 */ /* 0x000fe400078e00ff */
[----:B------:R-:W-:-:S06]  /*0fd0*/  @P0 IMAD.MOV.U32 R17, RZ, RZ, 0x3fb99999 ;  /* 0x3fb99999ff110424 */ /* 0x000fcc00078e00ff */
[----:B------:R-:W-:Y:S01]  /*0fe0*/  @P0 DMUL R10, R10, R16 ;  /* 0x000000100a0a0228 */ /* 0x000fe20000000000 */
[----:B------:R-:W-:-:S05]  /*0ff0*/  IMAD.MOV.U32 R16, RZ, RZ, 0x1 ;  /* 0x00000001ff107424 */ /* 0x000fca00078e00ff */
[----:B------:R-:W-:Y:S02]  /*1000*/  @!P0 PRMT R16, RZ, 0x7610, R16 ;  /* 0x00007610ff108816 */ /* 0x000fe40000000010 */
[----:B0-----:R-:W-:-:S08]  /*1010*/  @P0 DFMA R8, R10, R14, R8 ;  /* 0x0000000e0a08022b */ /* 0x001fd00000000008 */
[----:B------:R-:W-:-:S11]  /*1020*/  @!P0 DFMA R8, R8, 10, R14 ;  /* 0x402400000808882b */ /* 0x000fd6000000000e */
.L_x_30:
[----:B------:R-:W-:Y:S05]  /*1030*/  BSYNC.RECONVERGENT B4 ;  /* 0x0000000000047941 */ /* 0x000fea0003800200 */
.L_x_29:
[----:B------:R0:W2:Y:S01]  /*1040*/  LDG.E.U8 R14, desc[UR6][R12.64] ;  /* 0x000000060c0e7981 */ /* 0x0000a2000c1e1100 */
[C---:B------:R-:W-:Y:S01]  /*1050*/  ISETP.GE.U32.AND P0, PT, R18.reuse, 0x13, PT ;  /* 0x000000131200780c */ /* 0x040fe20003f06070 */
[----:B------:R-:W-:Y:S01]  /*1060*/  VIADD R18, R18, 0x1 ;  /* 0x0000000112127836 */ /* 0x000fe20000000000 */
[----:B------:R-:W-:-:S05]  /*1070*/  IADD3 R0, P1, PT, R0, 0x1, RZ ;  /* 0x0000000100007810 */ /* 0x000fca0007f3e0ff */
[----:B0-----:R-:W-:Y:S01]  /*1080*/  IMAD.X R13, RZ, RZ, R13, P1 ;  /* 0x000000ffff0d7224 */ /* 0x001fe200008e060d */
[----:B--2---:R-:W-:-:S13]  /*1090*/  ISETP.NE.AND P2, PT, R14, RZ, PT ;  /* 0x000000ff0e00720c */ /* 0x004fda0003f45270 */
[----:B------:R-:W-:Y:S05]  /*10a0*/  @!P0 BRA P2, `(.L_x_31) ;  /* 0xfffffffc00808947 */ /* 0x000fea000103ffff */
.L_x_28:
[----:B------:R-:W-:Y:S05]  /*10b0*/  BSYNC.RECONVERGENT B3 ;  /* 0x0000000000037941 */ /* 0x000fea0003800200 */
.L_x_27:
[C---:B------:R-:W-:Y:S02]  /*10c0*/  IMAD R11, R2.reuse, 0x8, R1 ;  /* 0x00000008020b7824 */ /* 0x040fe400078e0201 */
[----:B------:R-:W-:-:S03]  /*10d0*/  VIADD R2, R2, 0x1 ;  /* 0x0000000102027836 */ /* 0x000fc60000000000 */
[----:B------:R0:W-:Y:S01]  /*10e0*/  STL.64 [R11], R8 ;  /* 0x000000080b007387 */ /* 0x0001e20000100a00 */
[----:B------:R-:W-:Y:S05]  /*10f0*/  BRA `(.L_x_7) ;  /* 0x0000002400a47947 */ /* 0x000fea0003800000 */
.L_x_5:
[----:B------:R-:W-:-:S13]  /*1100*/  ISETP.NE.AND P0, PT, R8, 0x3, PT ;  /* 0x000000030800780c */ /* 0x000fda0003f05270 */
[----:B------:R-:W-:Y:S05]  /*1110*/  @!P0 BRA `(.L_x_32) ;  /* 0x0000002400548947 */ /* 0x000fea0003800000 */
[----:B------:R-:W-:-:S13]  /*1120*/  ISETP.NE.AND P0, PT, R8, 0x2, PT ;  /* 0x000000020800780c */ /* 0x000fda0003f05270 */
[----:B------:R-:W-:Y:S05]  /*1130*/  @P0 BRA `(.L_x_7) ;  /* 0x0000002400940947 */ /* 0x000fea0003800000 */
[----:B------:R-:W0:Y:S01]  /*1140*/  LDC.64 R10, c[0x0][0x388] ;  /* 0x0000e200ff0a7b82 */ /* 0x000e220000000a00 */
[----:B------:R-:W-:Y:S01]  /*1150*/  IMAD R9, R3, 0x14, RZ ;  /* 0x0000001403097824 */ /* 0x000fe200078e02ff */
[----:B------:R-:W1:Y:S04]  /*1160*/  LDCU.64 UR8, c[0x4][0x40] ;  /* 0x01000800ff0877ac */ /* 0x000e680008000a00 */
[----:B0-----:R-:W-:-:S05]  /*1170*/  IADD3 R10, P0, PT, R9, R10, RZ ;  /* 0x0000000a090a7210 */ /* 0x001fca0007f1e0ff */
[----:B------:R-:W-:-:S05]  /*1180*/  IMAD.X R11, RZ, RZ, R11, P0 ;  /* 0x000000ffff0b7224 */ /* 0x000fca00000e060b */
[----:B------:R-:W2:Y:S01]  /*1190*/  LDG.E.U8 R14, desc[UR6][R10.64] ;  /* 0x000000060a0e7981 */ /* 0x000ea2000c1e1100 */
[----:B------:R-:W-:-:S05]  /*11a0*/  IMAD R0, R2, 0x8, R1 ;  /* 0x0000000802007824 */ /* 0x000fca00078e0201 */
[----:B------:R0:W5:Y:S01]  /*11b0*/  LDL.64 R8, [R0+-0x8] ;  /* 0xfffff80000087983 */ /* 0x0001620000100a00 */
[----:B-1----:R-:W-:Y:S01]  /*11c0*/  IMAD.U32 R15, RZ, RZ, UR8 ;  /* 0x00000008ff0f7e24 */ /* 0x002fe2000f8e00ff */
[----:B------:R-:W-:Y:S01]  /*11d0*/  PLOP3.LUT P0, PT, PT, PT, PT, 0x80, 0x8 ;  /* 0x000000000008781c */ /* 0x000fe20003f0f070 */
[----:B------:R-:W-:Y:S01]  /*11e0*/  IMAD.U32 R16, RZ, RZ, UR9 ;  /* 0x00000009ff107e24 */ /* 0x000fe2000f8e00ff */
[----:B--2---:R-:W-:-:S13]  /*11f0*/  ISETP.NE.AND P1, PT, R14, RZ, PT ;  /* 0x000000ff0e00720c */ /* 0x004fda0003f25270 */
[----:B0-----:R-:W-:Y:S05]  /*1200*/  @!P1 BRA `(.L_x_33) ;  /* 0x0000000000549947 */ /* 0x001fea0003800000 */
[----:B------:R-:W-:-:S13]  /*1210*/  ISETP.NE.AND P2, PT, R14, 0x73, PT ;  /* 0x000000730e00780c */ /* 0x000fda0003f45270 */
[----:B------:R-:W-:Y:S05]  /*1220*/  @P2 BRA `(.L_x_34) ;  /* 0x0000000000642947 */ /* 0x000fea0003800000 */
[----:B------:R-:W2:Y:S01]  /*1230*/  LDG.E.U8 R17, desc[UR6][R10.64+0x1] ;  /* 0x000001060a117981 */ /* 0x000ea2000c1e1100 */
[----:B------:R-:W0:Y:S02]  /*1240*/  LDC.64 R12, c[0x4][0x40] ;  /* 0x01001000ff0c7b82 */ /* 0x000e240000000a00 */
[----:B0-----:R-:W-:-:S05]  /*1250*/  IADD3 R15, P3, PT, R12, 0x1, RZ ;  /* 0x000000010c0f7810 */ /* 0x001fca0007f7e0ff */
[----:B------:R-:W-:Y:S01]  /*1260*/  IMAD.X R16, RZ, RZ, R13, P3 ;  /* 0x000000ffff107224 */ /* 0x000fe200018e060d */
[----:B--2---:R-:W-:-:S13]  /*1270*/  ISETP.NE.AND P2, PT, R17, RZ, PT ;  /* 0x000000ff1100720c */ /* 0x004fda0003f45270 */
[----:B------:R-:W-:Y:S05]  /*1280*/  @!P2 BRA `(.L_x_33) ;  /* 0x000000000034a947 */ /* 0x000fea0003800000 */
[----:B------:R-:W-:-:S13]  /*1290*/  ISETP.NE.AND P2, PT, R17, 0x69, PT ;  /* 0x000000691100780c */ /* 0x000fda0003f45270 */
[----:B------:R-:W-:Y:S05]  /*12a0*/  @P2 BRA `(.L_x_34) ;  /* 0x0000000000442947 */ /* 0x000fea0003800000 */
[----:B------:R-:W2:Y:S01]  /*12b0*/  LDG.E.U8 R17, desc[UR6][R10.64+0x2] ;  /* 0x000002060a117981 */ /* 0x000ea2000c1e1100 */
[----:B------:R-:W-:-:S05]  /*12c0*/  IADD3 R15, P3, PT, R12, 0x2, RZ ;  /* 0x000000020c0f7810 */ /* 0x000fca0007f7e0ff */
[----:B------:R-:W-:Y:S01]  /*12d0*/  IMAD.X R16, RZ, RZ, R13, P3 ;  /* 0x000000ffff107224 */ /* 0x000fe200018e060d */
[----:B--2---:R-:W-:-:S13]  /*12e0*/  ISETP.NE.AND P2, PT, R17, RZ, PT ;  /* 0x000000ff1100720c */ /* 0x004fda0003f45270 */
[----:B------:R-:W-:Y:S05]  /*12f0*/  @!P2 BRA `(.L_x_33) ;  /* 0x000000000018a947 */ /* 0x000fea0003800000 */
[----:B------:R-:W-:-:S13]  /*1300*/  ISETP.NE.AND P0, PT, R17, 0x6e, PT ;  /* 0x0000006e1100780c */ /* 0x000fda0003f05270 */
[----:B------:R-:W-:Y:S05]  /*1310*/  @P0 BRA `(.L_x_34) ;  /* 0x0000000000280947 */ /* 0x000fea0003800000 */
[----:B------:R-:W2:Y:S01]  /*1320*/  LDG.E.U8 R16, desc[UR6][R10.64+0x3] ;  /* 0x000003060a107981 */ /* 0x000ea2000c1e1100 */
[----:B------:R-:W-:Y:S02]  /*1330*/  IADD3 R15, P2, PT, R12, 0x3, RZ ;  /* 0x000000030c0f7810 */ /* 0x000fe40007f5e0ff */
[----:B--2---:R-:W-:-:S03]  /*1340*/  ISETP.EQ.AND P0, PT, R16, RZ, PT ;  /* 0x000000ff1000720c */ /* 0x004fc60003f02270 */
[----:B------:R-:W-:-:S10]  /*1350*/  IMAD.X R16, RZ, RZ, R13, P2 ;  /* 0x000000ffff107224 */ /* 0x000fd400010e060d */
.L_x_33:
[----:B------:R-:W-:Y:S02]  /*1360*/  IMAD.MOV.U32 R12, RZ, RZ, R15 ;  /* 0x000000ffff0c7224 */ /* 0x000fe400078e000f */
[----:B------:R-:W-:Y:S01]  /*1370*/  IMAD.MOV.U32 R13, RZ, RZ, R16 ;  /* 0x000000ffff0d7224 */ /* 0x000fe200078e0010 */
[----:B------:R-:W-:Y:S06]  /*1380*/  @!P0 BRA `(.L_x_34) ;  /* 0x00000000000c8947 */ /* 0x000fec0003800000 */
[----:B------:R-:W2:Y:S02]  /*1390*/  LDG.E.U8.CONSTANT R12, desc[UR6][R12.64] ;  /* 0x000000060c0c7981 */ /* 0x000ea4000c1e9100 */
[----:B--2---:R-:W-:-:S13]  /*13a0*/  ISETP.NE.AND P0, PT, R12, RZ, PT ;  /* 0x000000ff0c00720c */ /* 0x004fda0003f05270 */
[----:B------:R-:W-:Y:S05]  /*13b0*/  @!P0 BRA `(.L_x_35) ;  /* 0x0000001c00c48947 */ /* 0x000fea0003800000 */
.L_x_34:
[----:B------:R-:W0:Y:S01]  /*13c0*/  LDCU.64 UR8, c[0x4][0x48] ;  /* 0x01000900ff0877ac */ /* 0x000e220008000a00 */
[----:B------:R-:W-:Y:S01]  /*13d0*/  PLOP3.LUT P0, PT, PT, PT, PT, 0x80, 0x8 ;  /* 0x000000000008781c */ /* 0x000fe20003f0f070 */
[----:B0-----:R-:W-:Y:S02]  /*13e0*/  IMAD.U32 R15, RZ, RZ, UR8 ;  /* 0x00000008ff0f7e24 */ /* 0x001fe4000f8e00ff */
[----:B------:R-:W-:Y:S01]  /*13f0*/  IMAD.U32 R16, RZ, RZ, UR9 ;  /* 0x00000009ff107e24 */ /* 0x000fe2000f8e00ff */
[----:B------:R-:W-:Y:S09]  /*1400*/  @!P1 BRA `(.L_x_36) ;  /* 0x0000000000549947 */ /* 0x000ff20003800000 */
        /* <DEDUP_REMOVED lines=21> */
.L_x_36:
[----:B------:R-:W-:Y:S02]  /*1560*/  IMAD.MOV.U32 R12, RZ, RZ, R15 ;  /* 0x000000ffff0c7224 */ /* 0x000fe400078e000f */
[----:B------:R-:W-:Y:S01]  /*1570*/  IMAD.MOV.U32 R13, RZ, RZ, R16 ;  /* 0x000000ffff0d7224 */ /* 0x000fe200078e0010 */
[----:B------:R-:W-:Y:S06]  /*1580*/  @!P0 BRA `(.L_x_37) ;  /* 0x00000000000c8947 */ /* 0x000fec0003800000 */
[----:B------:R-:W2:Y:S02]  /*1590*/  LDG.E.U8.CONSTANT R12, desc[UR6][R12.64] ;  /* 0x000000060c0c7981 */ /* 0x000ea4000c1e9100 */
[----:B--2---:R-:W-:-:S13]  /*15a0*/  ISETP.NE.AND P0, PT, R12, RZ, PT ;  /* 0x000000ff0c00720c */ /* 0x004fda0003f05270 */
[----:B------:R-:W-:Y:S05]  /*15b0*/  @!P0 BRA `(.L_x_38) ;  /* 0x0000001800548947 */ /* 0x000fea0003800000 */
.L_x_37:
        /* <DEDUP_REMOVED lines=26> */
.L_x_39:
[----:B------:R-:W-:Y:S02]  /*1760*/  IMAD.MOV.U32 R12, RZ, RZ, R15 ;  /* 0x000000ffff0c7224 */ /* 0x000fe400078e000f */
[----:B------:R-:W-:Y:S01]  /*1770*/  IMAD.MOV.U32 R13, RZ, RZ, R16 ;  /* 0x000000ffff0d7224 */ /* 0x000fe200078e0010 */
[----:B------:R-:W-:Y:S06]  /*1780*/  @!P0 BRA `(.L_x_40) ;  /* 0x00000000000c8947 */ /* 0x000fec0003800000 */
[----:B------:R-:W2:Y:S02]  /*1790*/  LDG.E.U8.CONSTANT R12, desc[UR6][R12.64] ;  /* 0x000000060c0c7981 */ /* 0x000ea4000c1e9100 */
[----:B--2---:R-:W-:-:S13]  /*17a0*/  ISETP.NE.AND P0, PT, R12, RZ, PT ;  /* 0x000000ff0c00720c */ /* 0x004fda0003f05270 */
[----:B------:R-:W-:Y:S05]  /*17b0*/  @!P0 BRA `(.L_x_41) ;  /* 0x0000001000548947 */ /* 0x000fea0003800000 */
.L_x_40:
        /* <DEDUP_REMOVED lines=19> */
.L_x_42:
[----:B------:R-:W-:Y:S02]  /*18f0*/  IMAD.MOV.U32 R12, RZ, RZ, R15 ;  /* 0x000000ffff0c7224 */ /* 0x000fe400078e000f */
[----:B------:R-:W-:Y:S01]  /*1900*/  IMAD.MOV.U32 R13, RZ, RZ, R16 ;  /* 0x000000ffff0d7224 */ /* 0x000fe200078e0010 */
[----:B------:R-:W-:Y:S06]  /*1910*/  @!P0 BRA `(.L_x_43) ;  /* 0x00000000000c8947 */ /* 0x000fec0003800000 */
[----:B------:R-:W2:Y:S02]  /*1920*/  LDG.E.U8.CONSTANT R12, desc[UR6][R12.64] ;  /* 0x000000060c0c7981 */ /* 0x000ea4000c1e9100 */
[----:B--2---:R-:W-:-:S13]  /*1930*/  ISETP.NE.AND P0, PT, R12, RZ, PT ;  /* 0x000000ff0c00720c */ /* 0x004fda0003f05270 */
[----:B------:R-:W-:Y:S05]  /*1940*/  @!P0 BRA `(.L_x_44) ;  /* 0x0000000800848947 */ /* 0x000fea0003800000 */
.L_x_43:
        /* <DEDUP_REMOVED lines=26> */
.L_x_45:
[----:B------:R-:W-:Y:S02]  /*1af0*/  IMAD.MOV.U32 R12, RZ, RZ, R15 ;  /* 0x000000ffff0c7224 */ /* 0x000fe400078e000f */
[----:B------:R-:W-:Y:S01]  /*1b00*/  IMAD.MOV.U32 R13, RZ, RZ, R16 ;  /* 0x000000ffff0d7224 */ /* 0x000fe200078e0010 */
[----:B------:R-:W-:Y:S06]  /*1b10*/  @!P0 BRA `(.L_x_46) ;  /* 0x00000000000c8947 */ /* 0x000fec0003800000 */
[----:B------:R-:W2:Y:S02]  /*1b20*/  LDG.E.U8.CONSTANT R12, desc[UR6][R12.64] ;  /* 0x000000060c0c7981 */ /* 0x000ea4000c1e9100 */
[----:B--2---:R-:W-:-:S13]  /*1b30*/  ISETP.NE.AND P0, PT, R12, RZ, PT ;  /* 0x000000ff0c00720c */ /* 0x004fda0003f05270 */
[----:B------:R-:W-:Y:S05]  /*1b40*/  @!P0 BRA `(.L_x_47) ;  /* 0x0000000400108947 */ /* 0x000fea0003800000 */
.L_x_46:
[----:B------:R-:W0:Y:S01]  /*1b50*/  LDCU.64 UR8, c[0x4][0x68] ;  /* 0x01000d00ff0877ac */ /* 0x000e220008000a00 */
[----:B------:R-:W-:Y:S01]  /*1b60*/  PLOP3.LUT P0, PT, PT, PT, PT, 0x80, 0x8 ;  /* 0x000000000008781c */ /* 0x000fe20003f0f070 */
[----:B------:R-:W-:Y:S02]  /*1b70*/  VIADD R2, R2, 0xffffffff ;  /* 0xffffffff02027836 */ /* 0x000fe40000000000 */
[----:B0-----:R-:W-:Y:S02]  /*1b80*/  IMAD.U32 R15, RZ, RZ, UR8 ;  /* 0x00000008ff0f7e24 */ /* 0x001fe4000f8e00ff */
[----:B------:R-:W-:Y:S01]  /*1b90*/  IMAD.U32 R16, RZ, RZ, UR9 ;  /* 0x00000009ff107e24 */ /* 0x000fe2000f8e00ff */
[----:B------:R-:W-:Y:S07]  /*1ba0*/  @!P1 BRA `(.L_x_48) ;  /* 0x0000000000709947 */ /* 0x000fee0003800000 */
        /* <DEDUP_REMOVED lines=27> */
[----:B--2---:R-:W-:-:S13]  /*1d60*/  ISETP.EQ.AND P0, PT, R10, RZ, PT ;  /* 0x000000ff0a00720c */ /* 0x004fda0003f02270 */
.L_x_48:
[----:B------:R-:W-:Y:S02]  /*1d70*/  IMAD.MOV.U32 R10, RZ, RZ, R15 ;  /* 0x000000ffff0a7224 */ /* 0x000fe400078e000f */
[----:B------:R-:W-:Y:S01]  /*1d80*/  IMAD.MOV.U32 R11, RZ, RZ, R16 ;  /* 0x000000ffff0b7224 */ /* 0x000fe200078e0010 */
[----:B------:R-:W-:Y:S06]  /*1d90*/  @!P0 BRA `(.L_x_7) ;  /* 0x00000018007c8947 */ /* 0x000fec0003800000 */
[----:B------:R-:W2:Y:S02]  /*1da0*/  LDG.E.U8.CONSTANT R10, desc[UR6][R10.64] ;  /* 0x000000060a0a7981 */ /* 0x000ea4000c1e9100 */
[----:B--2---:R-:W-:-:S13]  /*1db0*/  ISETP.NE.AND P0, PT, R10, RZ, PT ;  /* 0x000000ff0a00720c */ /* 0x004fda0003f05270 */
[----:B------:R-:W-:Y:S05]  /*1dc0*/  @P0 BRA `(.L_x_7) ;  /* 0x0000001800700947 */ /* 0x000fea0003800000 */
[----:B-----5:R-:W-:Y:S01]  /*1dd0*/  DSETP.GEU.AND P0, PT, R8, RZ, PT ;  /* 0x000000ff0800722a */ /* 0x020fe20003f0e000 */
[----:B------:R-:W-:-:S13]  /*1de0*/  CS2R R12, SRZ ;  /* 0x00000000000c7805 */ /* 0x000fda000001ff00 */
[----:B------:R-:W-:Y:S05]  /*1df0*/  @!P0 BREAK.RELIABLE B0 ;  /* 0x0000000000008942 */ /* 0x000fea0003800100 */
[----:B------:R-:W-:Y:S05]  /*1e00*/  @!P0 BREAK.RELIABLE B1 ;  /* 0x0000000000018942 */ /* 0x000fea0003800100 */
[----:B------:R-:W-:Y:S05]  /*1e10*/  @!P0 BRA `(.L_x_24) ;  /* 0x0000001800908947 */ /* 0x000fea0003800000 */
[----:B------:R-:W0:Y:S01]  /*1e20*/  MUFU.RSQ64H R33, R9 ;  /* 0x0000000900217308 */ /* 0x000e220000001c00 */
[----:B------:R-:W-:Y:S01]  /*1e30*/  VIADD R32, R9, 0xfcb00000 ;  /* 0xfcb0000009207836 */ /* 0x000fe20000000000 */
[----:B------:R-:W-:Y:S01]  /*1e40*/  BSSY.RECONVERGENT B3, `(.L_x_49) ;  /* 0x0000011000037945 */ /* 0x000fe20003800200 */
[----:B------:R-:W-:Y:S02]  /*1e50*/  IMAD.MOV.U32 R12, RZ, RZ, 0x0 ;  /* 0x00000000ff0c7424 */ /* 0x000fe400078e00ff */
[----:B------:R-:W-:Y:S01]  /*1e60*/  IMAD.MOV.U32 R13, RZ, RZ, 0x3fd80000 ;  /* 0x3fd80000ff0d7424 */ /* 0x000fe200078e00ff */
[----:B------:R-:W-:Y:S01]  /*1e70*/  ISETP.GE.U32.AND P0, PT, R32, 0x7ca00000, PT ;  /* 0x7ca000002000780c */ /* 0x000fe20003f06070 */
[----:B0-----:R-:W-:-:S08]  /*1e80*/  DMUL R10, R32, R32 ;  /* 0x00000020200a7228 */ /* 0x001fd00000000000 */
[----:B------:R-:W-:-:S08]  /*1e90*/  DFMA R10, R8, -R10, 1 ;  /* 0x3ff00000080a742b */ /* 0x000fd0000000080a */
[----:B------:R-:W-:Y:S02]  /*1ea0*/  DFMA R12, R10, R12, 0.5 ;  /* 0x3fe000000a0c742b */ /* 0x000fe4000000000c */
[----:B------:R-:W-:-:S08]  /*1eb0*/  DMUL R10, R32, R10 ;  /* 0x0000000a200a7228 */ /* 0x000fd00000000000 */
[----:B------:R-:W-:-:S08]  /*1ec0*/  DFMA R10, R12, R10, R32 ;  /* 0x0000000a0c0a722b */ /* 0x000fd00000000020 */
[----:B------:R-:W-:Y:S02]  /*1ed0*/  DMUL R12, R8, R10 ;  /* 0x0000000a080c7228 */ /* 0x000fe40000000000 */
[----:B------:R-:W-:Y:S02]  /*1ee0*/  VIADD R17, R11, 0xfff00000 ;  /* 0xfff000000b117836 */ /* 0x000fe40000000000 */
[----:B------:R-:W-:-:S04]  /*1ef0*/  IMAD.MOV.U32 R16, RZ, RZ, R10 ;  /* 0x000000ffff107224 */ /* 0x000fc800078e000a */
[----:B------:R-:W-:-:S08]  /*1f00*/  DFMA R14, R12, -R12, R8 ;  /* 0x8000000c0c0e722b */ /* 0x000fd00000000008 */
[----:B------:R-:W-:Y:S01]  /*1f10*/  DFMA R18, R14, R16, R12 ;  /* 0x000000100e12722b */ /* 0x000fe2000000000c */
[----:B------:R-:W-:Y:S10]  /*1f20*/  @!P0 BRA `(.L_x_50) ;  /* 0x0000000000088947 */ /* 0x000ff40003800000 */
[----:B------:R-:W-:-:S07]  /*1f30*/  MOV R2, 0x1f50 ;  /* 0x00001f5000027802 */ /* 0x000fce0000000f00 */
[----:B------:R-:W-:Y:S05]  /*1f40*/  CALL.REL.NOINC `($__internal_1_$__cuda_sm20_dsqrt_rn_f64_mediumpath_v1) ;  /* 0x0000002000b87944 */ /* 0x000fea0003c00000 */
.L_x_50:
[----:B------:R-:W-:Y:S05]  /*1f50*/  BSYNC.RECONVERGENT B3 ;  /* 0x0000000000037941 */ /* 0x000fea0003800200 */
.L_x_49:
[----:B------:R0:W-:Y:S01]  /*1f60*/  STL.64 [R0+-0x8], R18 ;  /* 0xfffff81200007387 */ /* 0x0001e20000100a00 */
[----:B------:R-:W-:Y:S01]  /*1f70*/  IMAD.MOV.U32 R2, RZ, RZ, R31 ;  /* 0x000000ffff027224 */ /* 0x000fe200078e001f */
[----:B------:R-:W-:Y:S06]  /*1f80*/  BRA `(.L_x_7) ;  /* 0x0000001800007947 */ /* 0x000fec0003800000 */
.L_x_47:
[----:B------:R-:W-:Y:S01]  /*1f90*/  IMAD.MOV.U32 R10, RZ, RZ, 0x652b82fe ;  /* 0x652b82feff0a7424 */ /* 0x000fe200078e00ff */
[----:B------:R-:W-:Y:S01]  /*1fa0*/  UMOV UR8, 0xfefa39ef ;  /* 0xfefa39ef00087882 */ /* 0x000fe20000000000 */
[----:B------:R-:W-:Y:S01]  /*1fb0*/  IMAD.MOV.U32 R11, RZ, RZ, 0x3ff71547 ;  /* 0x3ff71547ff0b7424 */ /* 0x000fe200078e00ff */
[----:B------:R-:W-:Y:S01]  /*1fc0*/  UMOV UR9, 0x3fe62e42 ;  /* 0x3fe62e4200097882 */ /* 0x000fe20000000000 */
[----:B-----5:R-:W-:Y:S01]  /*1fd0*/  FSETP.GEU.AND P0, PT, |R9|, 4.1917929649353027344, PT ;  /* 0x4086232b0900780b */ /* 0x020fe20003f0e200 */
[----:B------:R-:W-:Y:S03]  /*1fe0*/  BSSY.RECONVERGENT B3, `(.L_x_51) ;  /* 0x0000035000037945 */ /* 0x000fe60003800200 */
[----:B------:R-:W-:-:S08]  /*1ff0*/  DFMA R10, R8, R10, 6.75539944105574400000e+15 ;  /* 0x43380000080a742b */ /* 0x000fd0000000000a */
[----:B------:R-:W-:-:S08]  /*2000*/  DADD R12, R10, -6.75539944105574400000e+15 ;  /* 0xc33800000a0c7429 */ /* 0x000fd00000000000 */
[----:B------:R-:W-:Y:S01]  /*2010*/  DFMA R14, R12, -UR8, R8 ;  /* 0x800000080c0e7c2b */ /* 0x000fe20008000008 */
[----:B------:R-:W-:Y:S01]  /*2020*/  UMOV UR8, 0x3b39803f ;  /* 0x3b39803f00087882 */ /* 0x000fe20000000000 */
[----:B------:R-:W-:-:S06]  /*2030*/  UMOV UR9, 0x3c7abc9e ;  /* 0x3c7abc9e00097882 */ /* 0x000fcc0000000000 */
[----:B------:R-:W-:Y:S01]  /*2040*/  DFMA R12, R12, -UR8, R14 ;  /* 0x800000080c0c7c2b */ /* 0x000fe2000800000e */
[----:B------:R-:W-:Y:S01]  /*2050*/  UMOV UR8, 0x69ce2bdf ;  /* 0x69ce2bdf00087882 */ /* 0x000fe20000000000 */
[----:B------:R-:W-:Y:S01]  /*2060*/  IMAD.MOV.U32 R14, RZ, RZ, -0x35dec16 ;  /* 0xfca213eaff0e7424 */ /* 0x000fe200078e00ff */
[----:B------:R-:W-:Y:S01]  /*2070*/  UMOV UR9, 0x3e5ade15 ;  /* 0x3e5ade1500097882 */ /* 0x000fe20000000000 */
[----:B------:R-:W-:-:S06]  /*2080*/  IMAD.MOV.U32 R15, RZ, RZ, 0x3e928af3 ;  /* 0x3e928af3ff0f7424 */ /* 0x000fcc00078e00ff */
[----:B------:R-:W-:Y:S01]  /*2090*/  DFMA R14, R12, UR8, R14 ;  /* 0x000000080c0e7c2b */ /* 0x000fe2000800000e */
[----:B------:R-:W-:Y:S01]  /*20a0*/  UMOV UR8, 0x62401315 ;  /* 0x6240131500087882 */ /* 0x000fe20000000000 */
[----:B------:R-:W-:-:S06]  /*20b0*/  UMOV UR9, 0x3ec71dee ;  /* 0x3ec71dee00097882 */ /* 0x000fcc0000000000 */
[----:B------:R-:W-:Y:S01]  /*20c0*/  DFMA R14, R12, R14, UR8 ;  /* 0x000000080c0e7e2b */ /* 0x000fe2000800000e */
        /* <DEDUP_REMOVED lines=20> */
[----:B------:R-:W-:-:S08]  /*2210*/  DFMA R14, R12, R14, UR8 ;  /* 0x000000080c0e7e2b */ /* 0x000fd0000800000e */
[----:B------:R-:W-:-:S08]  /*2220*/  DFMA R14, R12, R14, 1 ;  /* 0x3ff000000c0e742b */ /* 0x000fd0000000000e */
[----:B------:R-:W-:-:S10]  /*2230*/  DFMA R14, R12, R14, 1 ;  /* 0x3ff000000c0e742b */ /* 0x000fd4000000000e */
[----:B------:R-:W-:Y:S02]  /*2240*/  IMAD R13, R10, 0x100000, R15 ;  /* 0x001000000a0d7824 */ /* 0x000fe400078e020f */
[----:B------:R-:W-:Y:S01]  /*2250*/  IMAD.MOV.U32 R12, RZ, RZ, R14 ;  /* 0x000000ffff0c7224 */ /* 0x000fe200078e000e */
[----:B------:R-:W-:Y:S06]  /*2260*/  @!P0 BRA `(.L_x_52) ;  /* 0x0000000000308947 */ /* 0x000fec0003800000 */
[----:B------:R-:W-:Y:S01]  /*2270*/  FSETP.GEU.AND P0, PT, |R9|, 4.2275390625, PT ;  /* 0x408748000900780b */ /* 0x000fe20003f0e200 */
[C---:B------:R-:W-:Y:S02]  /*2280*/  DADD R12, R8.reuse, +INF ;  /* 0x7ff00000080c7429 */ /* 0x040fe40000000000 */
[----:B------:R-:W-:-:S08]  /*2290*/  DSETP.GEU.AND P1, PT, R8, RZ, PT ;  /* 0x000000ff0800722a */ /* 0x000fd00003f2e000 */
[----:B------:R-:W-:Y:S02]  /*22a0*/  FSEL R12, R12, RZ, P1 ;  /* 0x000000ff0c0c7208 */ /* 0x000fe40000800000 */
[----:B------:R-:W-:Y:S02]  /*22b0*/  @!P0 LEA.HI R11, R10, R10, RZ, 0x1 ;  /* 0x0000000a0a0b8211 */ /* 0x000fe400078f08ff */
[----:B------:R-:W-:Y:S02]  /*22c0*/  FSEL R13, R13, RZ, P1 ;  /* 0x000000ff0d0d7208 */ /* 0x000fe40000800000 */
[----:B------:R-:W-:-:S05]  /*22d0*/  @!P0 SHF.R.S32.HI R11, RZ, 0x1, R11 ;  /* 0x00000001ff0b8819 */ /* 0x000fca000001140b */
[----:B------:R-:W-:Y:S02]  /*22e0*/  @!P0 IMAD.IADD R8, R10, 0x1, -R11 ;  /* 0x000000010a088824 */ /* 0x000fe400078e0a0b */
[----:B------:R-:W-:-:S03]  /*22f0*/  @!P0 IMAD R15, R11, 0x100000, R15 ;  /* 0x001000000b0f8824 */ /* 0x000fc600078e020f */
[----:B------:R-:W-:Y:S01]  /*2300*/  @!P0 LEA R9, R8, 0x3ff00000, 0x14 ;  /* 0x3ff0000008098811 */ /* 0x000fe200078ea0ff */
[----:B------:R-:W-:-:S06]  /*2310*/  @!P0 IMAD.MOV.U32 R8, RZ, RZ, RZ ;  /* 0x000000ffff088224 */ /* 0x000fcc00078e00ff */
[----:B------:R-:W-:-:S11]  /*2320*/  @!P0 DMUL R12, R14, R8 ;  /* 0x000000080e0c8228 */ /* 0x000fd60000000000 */
.L_x_52:
[----:B------:R-:W-:Y:S05]  /*2330*/  BSYNC.RECONVERGENT B3 ;  /* 0x0000000000037941 */ /* 0x000fea0003800200 */
.L_x_51:
[----:B------:R0:W-:Y:S01]  /*2340*/  STL.64 [R0+-0x8], R12 ;  /* 0xfffff80c00007387 */ /* 0x0001e20000100a00 */
[----:B------:R-:W-:Y:S05]  /*2350*/  BRA `(.L_x_7) ;  /* 0x00000014000c7947 */ /* 0x000fea0003800000 */
.L_x_44:
[----:B-----5:R-:W-:Y:S01]  /*2360*/  DSETP.GTU.AND P0, PT, R8, RZ, PT ;  /* 0x000000ff0800722a */ /* 0x020fe20003f0c000 */
[----:B------:R-:W-:-:S13]  /*2370*/  CS2R R12, SRZ ;  /* 0x00000000000c7805 */ /* 0x000fda000001ff00 */
[----:B------:R-:W-:Y:S05]  /*2380*/  @!P0 BREAK.RELIABLE B0 ;  /* 0x0000000000008942 */ /* 0x000fea0003800100 */
[----:B------:R-:W-:Y:S05]  /*2390*/  @!P0 BREAK.RELIABLE B1 ;  /* 0x0000000000018942 */ /* 0x000fea0003800100 */
[----:B------:R-:W-:Y:S05]  /*23a0*/  @!P0 BRA `(.L_x_24) ;  /* 0x00000014002c8947 */ /* 0x000fea0003800000 */
[----:B------:R-:W-:Y:S01]  /*23b0*/  ISETP.GT.AND P0, PT, R9, 0xfffff, PT ;  /* 0x000fffff0900780c */ /* 0x000fe20003f04270 */
[----:B------:R-:W-:Y:S01]  /*23c0*/  IMAD.MOV.U32 R16, RZ, RZ, R9 ;  /* 0x000000ffff107224 */ /* 0x000fe200078e0009 */
[----:B------:R-:W-:Y:S01]  /*23d0*/  BSSY.RECONVERGENT B3, `(.L_x_53) ;  /* 0x0000052000037945 */ /* 0x000fe20003800200 */
[----:B------:R-:W-:Y:S02]  /*23e0*/  IMAD.MOV.U32 R14, RZ, RZ, R8 ;  /* 0x000000ffff0e7224 */ /* 0x000fe400078e0008 */
[----:B------:R-:W-:-:S08]  /*23f0*/  IMAD.MOV.U32 R17, RZ, RZ, -0x3ff ;  /* 0xfffffc01ff117424 */ /* 0x000fd000078e00ff */
[----:B------:R-:W-:Y:S01]  /*2400*/  @!P0 DMUL R8, R8, 1.80143985094819840000e+16 ;  /* 0x4350000008088828 */ /* 0x000fe20000000000 */
[----:B------:R-:W-:-:S09]  /*2410*/  @!P0 IMAD.MOV.U32 R17, RZ, RZ, -0x435 ;  /* 0xfffffbcbff118424 */ /* 0x000fd200078e00ff */
[----:B------:R-:W-:Y:S02]  /*2420*/  @!P0 IMAD.MOV.U32 R16, RZ, RZ, R9 ;  /* 0x000000ffff108224 */ /* 0x000fe400078e0009 */
[----:B------:R-:W-:Y:S02]  /*2430*/  @!P0 IMAD.MOV.U32 R14, RZ, RZ, R8 ;  /* 0x000000ffff0e8224 */ /* 0x000fe400078e0008 */
[----:B------:R-:W-:-:S05]  /*2440*/  VIADD R10, R16, 0xffffffff ;  /* 0xffffffff100a7836 */ /* 0x000fca0000000000 */
[----:B------:R-:W-:-:S13]  /*2450*/  ISETP.GE.U32.AND P1, PT, R10, 0x7fefffff, PT ;  /* 0x7fefffff0a00780c */ /* 0x000fda0003f26070 */
[----:B------:R-:W-:Y:S01]  /*2460*/  @P1 IMAD.MOV.U32 R10, RZ, RZ, 0x0 ;  /* 0x00000000ff0a1424 */ /* 0x000fe200078e00ff */
[----:B------:R-:W-:Y:S01]  /*2470*/  @P1 LOP3.LUT P2, RZ, R9, 0x7fffffff, RZ, 0xc0, !PT ;  /* 0x7fffffff09ff1812 */ /* 0x000fe2000784c0ff */
[----:B------:R-:W-:-:S06]  /*2480*/  @P1 IMAD.MOV.U32 R11, RZ, RZ, 0x7ff00000 ;  /* 0x7ff00000ff0b1424 */ /* 0x000fcc00078e00ff */
[----:B------:R-:W-:-:S10]  /*2490*/  @P1 DFMA R10, R8, R10, +INF ;  /* 0x7ff00000080a142b */ /* 0x000fd4000000000a */
[----:B------:R-:W-:Y:S02]  /*24a0*/  @P1 FSEL R10, R10, RZ, P2 ;  /* 0x000000ff0a0a1208 */ /* 0x000fe40001000000 */
[----:B------:R-:W-:-:S05]  /*24b0*/  @P1 FSEL R11, R11, -QNAN , P2 ;  /* 0xfff000000b0b1808 */ /* 0x000fca0001000000 */
[----:B------:R0:W-:Y:S01]  /*24c0*/  @P1 STL.64 [R0+-0x8], R10 ;  /* 0xfffff80a00001387 */ /* 0x0001e20000100a00 */
[----:B------:R-:W-:Y:S05]  /*24d0*/  @P1 BRA `(.L_x_54) ;  /* 0x0000000400041947 */ /* 0x000fea0003800000 */
[----:B------:R-:W-:Y:S01]  /*24e0*/  LOP3.LUT R2, R16, 0xfffff, RZ, 0xc0, !PT ;  /* 0x000fffff10027812 */ /* 0x000fe200078ec0ff */
[----:B------:R-:W-:Y:S01]  /*24f0*/  IMAD.MOV.U32 R34, RZ, RZ, RZ ;  /* 0x000000ffff227224 */ /* 0x000fe200078e00ff */
[----:B------:R-:W-:Y:S01]  /*2500*/  UMOV UR8, 0x3ae80f1e ;  /* 0x3ae80f1e00087882 */ /* 0x000fe20000000000 */
[----:B------:R-:W-:Y:S01]  /*2510*/  IMAD.MOV.U32 R12, RZ, RZ, -0x748574fc ;  /* 0x8b7a8b04ff0c7424 */ /* 0x000fe200078e00ff */
[----:B------:R-:W-:Y:S01]  /*2520*/  LOP3.LUT R15, R2, 0x3ff00000, RZ, 0xfc, !PT ;  /* 0x3ff00000020f7812 */ /* 0x000fe200078efcff */
[----:B------:R-:W-:Y:S01]  /*2530*/  IMAD.MOV.U32 R13, RZ, RZ, 0x3ed0ee25 ;  /* 0x3ed0ee25ff0d7424 */ /* 0x000fe200078e00ff */
[----:B------:R-:W-:Y:S01]  /*2540*/  UMOV UR9, 0x3eb1380b ;  /* 0x3eb1380b00097882 */ /* 0x000fe20000000000 */
[----:B------:R-:W-:Y:S01]  /*2550*/  LEA.HI R2, R16, R17, RZ, 0xc ;  /* 0x0000001110027211 */ /* 0x000fe200078f60ff */
[----:B------:R-:W-:Y:S01]  /*2560*/  UMOV UR10, 0x80000000 ;  /* 0x80000000000a7882 */ /* 0x000fe20000000000 */
[----:B------:R-:W-:Y:S01]  /*2570*/  ISETP.GE.U32.AND P0, PT, R15, 0x3ff6a09f, PT ;  /* 0x3ff6a09f0f00780c */ /* 0x000fe20003f06070 */
[----:B------:R-:W-:-:S12]  /*2580*/  UMOV UR11, 0x43300000 ;  /* 0x43300000000b7882 */ /* 0x000fd80000000000 */
[----:B------:R-:W-:Y:S02]  /*2590*/  @P0 VIADD R9, R15, 0xfff00000 ;  /* 0xfff000000f090836 */ /* 0x000fe40000000000 */
[----:B------:R-:W-:Y:S02]  /*25a0*/  @P0 VIADD R2, R2, 0x1 ;  /* 0x0000000102020836 */ /* 0x000fe40000000000 */
[----:B------:R-:W-:-:S06]  /*25b0*/  @P0 IMAD.MOV.U32 R15, RZ, RZ, R9 ;  /* 0x000000ffff0f0224 */ /* 0x000fcc00078e0009 */
[C---:B------:R-:W-:Y:S02]  /*25c0*/  DADD R18, R14.reuse, 1 ;  /* 0x3ff000000e127429 */ /* 0x040fe40000000000 */
[----:B------:R-:W-:-:S04]  /*25d0*/  DADD R14, R14, -1 ;  /* 0xbff000000e0e7429 */ /* 0x000fc80000000000 */
[----:B------:R-:W1:Y:S02]  /*25e0*/  MUFU.RCP64H R35, R19 ;  /* 0x0000001300237308 */ /* 0x000e640000001800 */
[----:B-1----:R-:W-:-:S08]  /*25f0*/  DFMA R8, -R18, R34, 1 ;  /* 0x3ff000001208742b */ /* 0x002fd00000000122 */
[----:B------:R-:W-:-:S08]  /*2600*/  DFMA R8, R8, R8, R8 ;  /* 0x000000080808722b */ /* 0x000fd00000000008 */
[----:B------:R-:W-:-:S08]  /*2610*/  DFMA R34, R34, R8, R34 ;  /* 0x000000082222722b */ /* 0x000fd00000000022 */
[----:B------:R-:W-:-:S08]  /*2620*/  DMUL R8, R14, R34 ;  /* 0x000000220e087228 */ /* 0x000fd00000000000 */
[----:B------:R-:W-:-:S08]  /*2630*/  DFMA R8, R14, R34, R8 ;  /* 0x000000220e08722b */ /* 0x000fd00000000008 */
[----:B0-----:R-:W-:Y:S02]  /*2640*/  DMUL R10, R8, R8 ;  /* 0x00000008080a7228 */ /* 0x001fe40000000000 */
[----:B------:R-:W-:-:S06]  /*2650*/  DADD R16, R14, -R8 ;  /* 0x000000000e107229 */ /* 0x000fcc0000000808 */
[----:B------:R-:W-:Y:S01]  /*2660*/  DFMA R12, R10, UR8, R12 ;  /* 0x000000080a0c7c2b */ /* 0x000fe2000800000c */
[----:B------:R-:W-:Y:S01]  /*2670*/  UMOV UR8, 0x9f02676f ;  /* 0x9f02676f00087882 */ /* 0x000fe20000000000 */
[----:B------:R-:W-:Y:S01]  /*2680*/  UMOV UR9, 0x3ef3b266 ;  /* 0x3ef3b26600097882 */ /* 0x000fe20000000000 */
[----:B------:R-:W-:-:S05]  /*2690*/  DADD R16, R16, R16 ;  /* 0x0000000010107229 */ /* 0x000fca0000000010 */
[----:B------:R-:W-:Y:S01]  /*26a0*/  DFMA R12, R10, R12, UR8 ;  /* 0x000000080a0c7e2b */ /* 0x000fe2000800000c */
[----:B------:R-:W-:Y:S01]  /*26b0*/  UMOV UR8, 0xa9ab0956 ;  /* 0xa9ab095600087882 */ /* 0x000fe20000000000 */
[----:B------:R-:W-:Y:S01]  /*26c0*/  UMOV UR9, 0x3f1745cb ;  /* 0x3f1745cb00097882 */ /* 0x000fe20000000000 */
[----:B------:R-:W-:-:S05]  /*26d0*/  DFMA R14, R14, -R8, R16 ;  /* 0x800000080e0e722b */ /* 0x000fca0000000010 */
[----:B------:R-:W-:Y:S01]  /*26e0*/  DFMA R12, R10, R12, UR8 ;  /* 0x000000080a0c7e2b */ /* 0x000fe2000800000c */
[----:B------:R-:W-:Y:S01]  /*26f0*/  UMOV UR8, 0x2d1b5154 ;  /* 0x2d1b515400087882 */ /* 0x000fe20000000000 */
[----:B------:R-:W-:Y:S01]  /*2700*/  UMOV UR9, 0x3f3c71c7 ;  /* 0x3f3c71c700097882 */ /* 0x000fe20000000000 */
[----:B------:R-:W-:-:S05]  /*2710*/  DMUL R14, R34, R14 ;  /* 0x0000000e220e7228 */ /* 0x000fca0000000000 */
[C---:B------:R-:W-:Y:S01]  /*2720*/  DFMA R18, R10.reuse, R12, UR8 ;  /* 0x000000080a127e2b */ /* 0x040fe2000800000c */
[----:B------:R-:W-:Y:S01]  /*2730*/  UMOV UR8, 0x923be72d ;  /* 0x923be72d00087882 */ /* 0x000fe20000000000 */
[----:B------:R-:W-:Y:S01]  /*2740*/  UMOV UR9, 0x3f624924 ;  /* 0x3f62492400097882 */ /* 0x000fe20000000000 */
[----:B------:R-:W-:Y:S01]  /*2750*/  LOP3.LUT R12, R2, 0x80000000, RZ, 0x3c, !PT ;  /* 0x80000000020c7812 */ /* 0x000fe200078e3cff */
[----:B------:R-:W-:Y:S02]  /*2760*/  IMAD.MOV.U32 R13, RZ, RZ, 0x43300000 ;  /* 0x43300000ff0d7424 */ /* 0x000fe400078e00ff */
[----:B------:R-:W-:Y:S02]  /*2770*/  IMAD.MOV.U32 R2, RZ, RZ, R31 ;  /* 0x000000ffff027224 */ /* 0x000fe400078e001f */
[----:B------:R-:W-:Y:S01]  /*2780*/  DFMA R18, R10, R18, UR8 ;  /* 0x000000080a127e2b */ /* 0x000fe20008000012 */
[----:B------:R-:W-:Y:S01]  /*2790*/  UMOV UR8, 0x9999a3c4 ;  /* 0x9999a3c400087882 */ /* 0x000fe20000000000 */
[----:B------:R-:W-:Y:S01]  /*27a0*/  UMOV UR9, 0x3f899999 ;  /* 0x3f89999900097882 */ /* 0x000fe20000000000 */
[----:B------:R-:W-:Y:S01]  /*27b0*/  DADD R12, R12, -UR10 ;  /* 0x8000000a0c0c7e29 */ /* 0x000fe20008000000 */
[----:B------:R-:W-:Y:S01]  /*27c0*/  UMOV UR10, 0xfefa39ef ;  /* 0xfefa39ef000a7882 */ /* 0x000fe20000000000 */
[----:B------:R-:W-:-:S03]  /*27d0*/  UMOV UR11, 0x3fe62e42 ;  /* 0x3fe62e42000b7882 */ /* 0x000fc60000000000 */
[----:B------:R-:W-:Y:S01]  /*27e0*/  DFMA R18, R10, R18, UR8 ;  /* 0x000000080a127e2b */ /* 0x000fe20008000012 */
[----:B------:R-:W-:Y:S01]  /*27f0*/  UMOV UR8, 0x55555554 ;  /* 0x5555555400087882 */ /* 0x000fe20000000000 */
[----:B------:R-:W-:Y:S01]  /*2800*/  UMOV UR9, 0x3fb55555 ;  /* 0x3fb5555500097882 */ /* 0x000fe20000000000 */
[----:B------:R-:W-:-:S05]  /*2810*/  DFMA R16, R12, UR10, R8 ;  /* 0x0000000a0c107c2b */ /* 0x000fca0008000008 */
[----:B------:R-:W-:Y:S01]  /*2820*/  DFMA R18, R10, R18, UR8 ;  /* 0x000000080a127e2b */ /* 0x000fe20008000012 */
[----:B------:R-:W-:Y:S01]  /*2830*/  UMOV UR8, 0xfefa39ef ;  /* 0xfefa39ef00087882 */ /* 0x000fe20000000000 */
[----:B------:R-:W-:Y:S02]  /*2840*/  UMOV UR9, 0x3fe62e42 ;  /* 0x3fe62e4200097882 */ /* 0x000fe40000000000 */
[----:B------:R-:W-:Y:S01]  /*2850*/  DFMA R32, R12, -UR8, R16 ;  /* 0x800000080c207c2b */ /* 0x000fe20008000010 */
[----:B------:R-:W-:Y:S01]  /*2860*/  UMOV UR8, 0x3b39803f ;  /* 0x3b39803f00087882 */ /* 0x000fe20000000000 */
[----:B------:R-:W-:Y:S02]  /*2870*/  UMOV UR9, 0x3c7abc9e ;  /* 0x3c7abc9e00097882 */ /* 0x000fe40000000000 */
[----:B------:R-:W-:-:S04]  /*2880*/  DMUL R18, R10, R18 ;  /* 0x000000120a127228 */ /* 0x000fc80000000000 */
[----:B------:R-:W-:-:S04]  /*2890*/  DADD R32, -R8, R32 ;  /* 0x0000000008207229 */ /* 0x000fc80000000120 */
[----:B------:R-:W-:-:S08]  /*28a0*/  DFMA R14, R8, R18, R14 ;  /* 0x00000012080e722b */ /* 0x000fd0000000000e */
[----:B------:R-:W-:-:S08]  /*28b0*/  DADD R14, R14, -R32 ;  /* 0x000000000e0e7229 */ /* 0x000fd00000000820 */
[----:B------:R-:W-:-:S08]  /*28c0*/  DFMA R14, R12, UR8, R14 ;  /* 0x000000080c0e7c2b */ /* 0x000fd0000800000e */
[----:B------:R-:W-:-:S07]  /*28d0*/  DADD R14, R16, R14 ;  /* 0x00000000100e7229 */ /* 0x000fce000000000e */
[----:B------:R1:W-:Y:S04]  /*28e0*/  STL.64 [R0+-0x8], R14 ;  /* 0xfffff80e00007387 */ /* 0x0003e80000100a00 */
.L_x_54:
[----:B------:R-:W-:Y:S05]  /*28f0*/  BSYNC.RECONVERGENT B3 ;  /* 0x0000000000037941 */ /* 0x000fea0003800200 */
.L_x_53:
[----:B------:R-:W-:Y:S05]  /*2900*/  BRA `(.L_x_7) ;  /* 0x0000000c00a07947 */ /* 0x000fea0003800000 */
.L_x_41:
        /* <DEDUP_REMOVED lines=21> */
[----:B------:R-:W-:Y:S01]  /*2a60*/  @P0 FSEL R15, R11, -QNAN , P1 ;  /* 0xfff000000b0f0808 */ /* 0x000fe20000800000 */
[----:B------:R-:W-:Y:S06]  /*2a70*/  @P0 BRA `(.L_x_56) ;  /* 0x0000000400000947 */ /* 0x000fec0003800000 */
[----:B------:R-:W-:Y:S01]  /*2a80*/  LOP3.LUT R8, R13, 0xfffff, RZ, 0xc0, !PT ;  /* 0x000fffff0d087812 */ /* 0x000fe200078ec0ff */
[----:B------:R-:W-:Y:S01]  /*2a90*/  IMAD.MOV.U32 R14, RZ, RZ, R16 ;  /* 0x000000ffff0e7224 */ /* 0x000fe200078e0010 */
[----:B------:R-:W-:Y:S01]  /*2aa0*/  UMOV UR8, 0x3ae80f1e ;  /* 0x3ae80f1e00087882 */ /* 0x000fe20000000000 */
[----:B------:R-:W-:Y:S01]  /*2ab0*/  IMAD.MOV.U32 R34, RZ, RZ, RZ ;  /* 0x000000ffff227224 */ /* 0x000fe200078e00ff */
[----:B------:R-:W-:Y:S01]  /*2ac0*/  LOP3.LUT R15, R8, 0x3ff00000, RZ, 0xfc, !PT ;  /* 0x3ff00000080f7812 */ /* 0x000fe200078efcff */
[----:B------:R-:W-:Y:S01]  /*2ad0*/  IMAD.MOV.U32 R10, RZ, RZ, -0x748574fc ;  /* 0x8b7a8b04ff0a7424 */ /* 0x000fe200078e00ff */
[----:B------:R-:W-:Y:S01]  /*2ae0*/  UMOV UR9, 0x3eb1380b ;  /* 0x3eb1380b00097882 */ /* 0x000fe20000000000 */
[----:B------:R-:W-:Y:S01]  /*2af0*/  IMAD.MOV.U32 R11, RZ, RZ, 0x3ed0ee25 ;  /* 0x3ed0ee25ff0b7424 */ /* 0x000fe200078e00ff */
[----:B------:R-:W-:Y:S01]  /*2b00*/  ISETP.GE.U32.AND P0, PT, R15, 0x3ff6a09f, PT ;  /* 0x3ff6a09f0f00780c */ /* 0x000fe20003f06070 */
[----:B------:R-:W-:Y:S01]  /*2b10*/  UMOV UR10, 0x80000000 ;  /* 0x80000000000a7882 */ /* 0x000fe20000000000 */
[----:B------:R-:W-:Y:S01]  /*2b20*/  LEA.HI R18, R13, R12, RZ, 0xc ;  /* 0x0000000c0d127211 */ /* 0x000fe200078f60ff */
[----:B------:R-:W-:-:S10]  /*2b30*/  UMOV UR11, 0x43300000 ;  /* 0x43300000000b7882 */ /* 0x000fd40000000000 */
[----:B------:R-:W-:Y:S02]  /*2b40*/  @P0 VIADD R9, R15, 0xfff00000 ;  /* 0xfff000000f090836 */ /* 0x000fe40000000000 */
[----:B------:R-:W-:Y:S02]  /*2b50*/  @P0 VIADD R18, R18, 0x1 ;  /* 0x0000000112120836 */ /* 0x000fe40000000000 */
[----:B------:R-:W-:-:S06]  /*2b60*/  @P0 IMAD.MOV.U32 R15, RZ, RZ, R9 ;  /* 0x000000ffff0f0224 */ /* 0x000fcc00078e0009 */
[C---:B------:R-:W-:Y:S02]  /*2b70*/  DADD R16, R14.reuse, 1 ;  /* 0x3ff000000e107429 */ /* 0x040fe40000000000 */
[----:B------:R-:W-:-:S04]  /*2b80*/  DADD R14, R14, -1 ;  /* 0xbff000000e0e7429 */ /* 0x000fc80000000000 */
[----:B------:R-:W0:Y:S02]  /*2b90*/  MUFU.RCP64H R35, R17 ;  /* 0x0000001100237308 */ /* 0x000e240000001800 */
[----:B0-----:R-:W-:-:S08]  /*2ba0*/  DFMA R8, -R16, R34, 1 ;  /* 0x3ff000001008742b */ /* 0x001fd00000000122 */
[----:B------:R-:W-:-:S08]  /*2bb0*/  DFMA R8, R8, R8, R8 ;  /* 0x000000080808722b */ /* 0x000fd00000000008 */
[----:B------:R-:W-:-:S08]  /*2bc0*/  DFMA R34, R34, R8, R34 ;  /* 0x000000082222722b */ /* 0x000fd00000000022 */
[----:B------:R-:W-:-:S08]  /*2bd0*/  DMUL R32, R14, R34 ;  /* 0x000000220e207228 */ /* 0x000fd00000000000 */
[----:B------:R-:W-:-:S08]  /*2be0*/  DFMA R32, R14, R34, R32 ;  /* 0x000000220e20722b */ /* 0x000fd00000000020 */
[----:B------:R-:W-:Y:S02]  /*2bf0*/  DMUL R8, R32, R32 ;  /* 0x0000002020087228 */ /* 0x000fe40000000000 */
        /* <DEDUP_REMOVED lines=13> */
[----:B------:R-:W-:Y:S01]  /*2cd0*/  DFMA R16, R8, R10, UR8 ;  /* 0x0000000808107e2b */ /* 0x000fe2000800000a */
[----:B------:R-:W-:Y:S01]  /*2ce0*/  UMOV UR8, 0x923be72d ;  /* 0x923be72d00087882 */ /* 0x000fe20000000000 */
[----:B------:R-:W-:Y:S01]  /*2cf0*/  UMOV UR9, 0x3f624924 ;  /* 0x3f62492400097882 */ /* 0x000fe20000000000 */
[----:B------:R-:W-:Y:S01]  /*2d00*/  LOP3.LUT R10, R18, 0x80000000, RZ, 0x3c, !PT ;  /* 0x80000000120a7812 */ /* 0x000fe200078e3cff */
[----:B------:R-:W-:-:S04]  /*2d10*/  IMAD.MOV.U32 R11, RZ, RZ, 0x43300000 ;  /* 0x43300000ff0b7424 */ /* 0x000fc800078e00ff */
        /* <DEDUP_REMOVED lines=21> */
[----:B------:R-:W-:-:S11]  /*2e70*/  DADD R14, R14, R12 ;  /* 0x000000000e0e7229 */ /* 0x000fd6000000000c */
.L_x_56:
[----:B------:R-:W-:Y:S05]  /*2e80*/  BSYNC.RECONVERGENT B3 ;  /* 0x0000000000037941 */ /* 0x000fea0003800200 */
.L_x_55:
[----:B------:R-:W-:Y:S01]  /*2e90*/  UMOV UR8, 0xbaaafad3 ;  /* 0xbaaafad300087882 */ /* 0x000fe20000000000 */
[----:B------:R-:W-:Y:S02]  /*2ea0*/  UMOV UR9, 0x3c695355 ;  /* 0x3c69535500097882 */ /* 0x000fe40000000000 */
[----:B------:R-:W-:Y:S01]  /*2eb0*/  DMUL R8, R14, UR8 ;  /* 0x000000080e087c28 */ /* 0x000fe20008000000 */
[----:B------:R-:W-:Y:S01]  /*2ec0*/  UMOV UR8, 0x1526e50e ;  /* 0x1526e50e00087882 */ /* 0x000fe20000000000 */
[----:B------:R-:W-:-:S06]  /*2ed0*/  UMOV UR9, 0x3fdbcb7b ;  /* 0x3fdbcb7b00097882 */ /* 0x000fcc0000000000 */
[----:B------:R-:W-:-:S07]  /*2ee0*/  DFMA R8, R14, UR8, R8 ;  /* 0x000000080e087c2b */ /* 0x000fce0008000008 */
[----:B------:R4:W-:Y:S01]  /*2ef0*/  STL.64 [R0+-0x8], R8 ;  /* 0xfffff80800007387 */ /* 0x0009e20000100a00 */
[----:B------:R-:W-:Y:S05]  /*2f00*/  BRA `(.L_x_7) ;  /* 0x0000000800207947 */ /* 0x000fea0003800000 */
.L_x_38:
[----:B-----5:R-:W-:Y:S01]  /*2f10*/  DSETP.NEU.AND P0, PT, |R8|, +INF , PT ;  /* 0x7ff000000800742a */ /* 0x020fe20003f0d200 */
[----:B------:R-:W-:-:S13]  /*2f20*/  BSSY.RECONVERGENT B3, `(.L_x_57) ;  /* 0x000001b000037945 */ /* 0x000fda0003800200 */
[----:B------:R-:W-:Y:S05]  /*2f30*/  @!P0 BRA `(.L_x_58) ;  /* 0x00000000005c8947 */ /* 0x000fea0003800000 */
[----:B------:R-:W-:Y:S01]  /*2f40*/  UMOV UR8, 0x6dc9c883 ;  /* 0x6dc9c88300087882 */ /* 0x000fe20000000000 */
[----:B------:R-:W-:Y:S01]  /*2f50*/  UMOV UR9, 0x3fe45f30 ;  /* 0x3fe45f3000097882 */ /* 0x000fe20000000000 */
[C---:B------:R-:W-:Y:S01]  /*2f60*/  DSETP.GE.AND P0, PT, |R8|.reuse, 2.14748364800000000000e+09, PT ;  /* 0x41e000000800742a */ /* 0x040fe20003f06200 */
[----:B------:R-:W-:Y:S01]  /*2f70*/  BSSY.RECONVERGENT B4, `(.L_x_59) ;  /* 0x0000011000047945 */ /* 0x000fe20003800200 */
[----:B------:R-:W-:Y:S01]  /*2f80*/  DMUL R10, R8, UR8 ;  /* 0x00000008080a7c28 */ /* 0x000fe20008000000 */
[----:B------:R-:W-:Y:S01]  /*2f90*/  UMOV UR8, 0x54442d18 ;  /* 0x54442d1800087882 */ /* 0x000fe20000000000 */
[----:B------:R-:W-:-:S08]  /*2fa0*/  UMOV UR9, 0x3ff921fb ;  /* 0x3ff921fb00097882 */ /* 0x000fd00000000000 */
[----:B------:R-:W0:Y:S08]  /*2fb0*/  F2I.F64 R10, R10 ;  /* 0x0000000a000a7311 */ /* 0x000e300000301100 */
[----:B0-----:R-:W0:Y:S02]  /*2fc0*/  I2F.F64 R36, R10 ;  /* 0x0000000a00247312 */ /* 0x001e240000201c00 */
[----:B0-----:R-:W-:Y:S01]  /*2fd0*/  DFMA R12, R36, -UR8, R8 ;  /* 0x80000008240c7c2b */ /* 0x001fe20008000008 */
[----:B------:R-:W-:Y:S01]  /*2fe0*/  UMOV UR8, 0x33145c00 ;  /* 0x33145c0000087882 */ /* 0x000fe20000000000 */
[----:B------:R-:W-:-:S06]  /*2ff0*/  UMOV UR9, 0x3c91a626 ;  /* 0x3c91a62600097882 */ /* 0x000fcc0000000000 */
[----:B------:R-:W-:Y:S01]  /*3000*/  DFMA R12, R36, -UR8, R12 ;  /* 0x80000008240c7c2b */ /* 0x000fe2000800000c */
[----:B------:R-:W-:Y:S01]  /*3010*/  UMOV UR8, 0x252049c0 ;  /* 0x252049c000087882 */ /* 0x000fe20000000000 */
[----:B------:R-:W-:-:S06]  /*3020*/  UMOV UR9, 0x397b839a ;  /* 0x397b839a00097882 */ /* 0x000fcc0000000000 */
[----:B------:R-:W-:Y:S01]  /*3030*/  DFMA R36, R36, -UR8, R12 ;  /* 0x8000000824247c2b */ /* 0x000fe2000800000c */
[----:B------:R-:W-:Y:S10]  /*3040*/  @!P0 BRA `(.L_x_60) ;  /* 0x00000000000c8947 */ /* 0x000ff40003800000 */
[----:B------:R-:W-:Y:S01]  /*3050*/  IMAD.MOV.U32 R11, RZ, RZ, R8 ;  /* 0x000000ffff0b7224 */ /* 0x000fe200078e0008 */
[----:B------:R-:W-:-:S07]  /*3060*/  MOV R8, 0x3080 ;  /* 0x0000308000087802 */ /* 0x000fce0000000f00 */
[----:B------:R-:W-:Y:S05]  /*3070*/  CALL.REL.NOINC `($_Z18monte_carlo_kernelIdEvP9TokenTypePciT_S3_S3_S3_yPS3_Pyj$__internal_trig_reduction_slowpathd) ;  /* 0x0000001c00d47944 */ /* 0x000fea0003c00000 */
.L_x_60:
[----:B------:R-:W-:Y:S05]  /*3080*/  BSYNC.RECONVERGENT B4 ;  /* 0x0000000000047941 */ /* 0x000fea0003800200 */
.L_x_59:
[----:B------:R-:W-:Y:S01]  /*3090*/  VIADD R31, R10, 0x1 ;  /* 0x000000010a1f7836 */ /* 0x000fe20000000000 */
[----:B------:R-:W-:Y:S06]  /*30a0*/  BRA `(.L_x_61) ;  /* 0x0000000000087947 */ /* 0x000fec0003800000 */
.L_x_58:
[----:B------:R-:W-:Y:S01]  /*30b0*/  DMUL R36, RZ, R8 ;  /* 0x00000008ff247228 */ /* 0x000fe20000000000 */
[----:B------:R-:W-:-:S10]  /*30c0*/  IMAD.MOV.U32 R31, RZ, RZ, 0x1 ;  /* 0x00000001ff1f7424 */ /* 0x000fd400078e00ff */
.L_x_61:
[----:B------:R-:W-:Y:S05]  /*30d0*/  BSYNC.RECONVERGENT B3 ;  /* 0x0000000000037941 */ /* 0x000fea0003800200 */
.L_x_57:
[----:B------:R-:W0:Y:S01]  /*30e0*/  LDCU.64 UR8, c[0x4][0x80] ;  /* 0x01001000ff0877ac */ /* 0x000e220008000a00 */
[----:B------:R-:W-:-:S05]  /*30f0*/  IMAD.SHL.U32 R8, R31, 0x40, RZ ;  /* 0x000000401f087824 */ /* 0x000fca00078e00ff */
[----:B------:R-:W-:-:S04]  /*3100*/  LOP3.LUT R8, R8, 0x40, RZ, 0xc0, !PT ;  /* 0x0000004008087812 */ /* 0x000fc800078ec0ff */
[----:B0-----:R-:W-:-:S05]  /*3110*/  IADD3 R38, P0, PT, R8, UR8, RZ ;  /* 0x0000000808267c10 */ /* 0x001fca000ff1e0ff */
[----:B------:R-:W-:-:S05]  /*3120*/  IMAD.X R39, RZ, RZ, UR9, P0 ;  /* 0x00000009ff277e24 */ /* 0x000fca00080e06ff */
[----:B------:R-:W2:Y:S04]  /*3130*/  LDG.E.128.CONSTANT R8, desc[UR6][R38.64] ;  /* 0x0000000626087981 */ /* 0x000ea8000c1e9d00 */
[----:B------:R-:W3:Y:S04]  /*3140*/  LDG.E.128.CONSTANT R12, desc[UR6][R38.64+0x10] ;  /* 0x00001006260c7981 */ /* 0x000ee8000c1e9d00 */
[----:B------:R-:W4:Y:S01]  /*3150*/  LDG.E.128.CONSTANT R16, desc[UR6][R38.64+0x20] ;  /* 0x0000200626107981 */ /* 0x000f22000c1e9d00 */
[----:B------:R-:W-:Y:S01]  /*3160*/  LOP3.LUT R32, R31, 0x1, RZ, 0xc0, !PT ;  /* 0x000000011f207812 */ /* 0x000fe200078ec0ff */
[----:B------:R-:W-:Y:S01]  /*3170*/  IMAD.MOV.U32 R33, RZ, RZ, 0x3da8ff83 ;  /* 0x3da8ff83ff217424 */ /* 0x000fe200078e00ff */
[----:B------:R-:W-:-:S02]  /*3180*/  DMUL R34, R36, R36 ;  /* 0x0000002424227228 */ /* 0x000fc40000000000 */
[----:B------:R-:W-:Y:S01]  /*3190*/  ISETP.NE.U32.AND P0, PT, R32, 0x1, PT ;  /* 0x000000012000780c */ /* 0x000fe20003f05070 */
[----:B------:R-:W-:-:S03]  /*31a0*/  IMAD.MOV.U32 R32, RZ, RZ, 0x20fd8164 ;  /* 0x20fd8164ff207424 */ /* 0x000fc600078e00ff */
[----:B------:R-:W-:Y:S02]  /*31b0*/  FSEL R33, -R33, 0.11223486810922622681, !P0 ;  /* 0x3de5db6521217808 */ /* 0x000fe40004000100 */
[----:B------:R-:W-:-:S06]  /*31c0*/  FSEL R32, R32, -8.06006814911005101289e+34, !P0 ;  /* 0xf9785eba20207808 */ /* 0x000fcc0004000000 */
[----:B--2---:R-:W-:-:S08]  /*31d0*/  DFMA R8, R34, R32, R8 ;  /* 0x000000202208722b */ /* 0x004fd00000000008 */
[----:B------:R-:W-:-:S08]  /*31e0*/  DFMA R8, R34, R8, R10 ;  /* 0x000000082208722b */ /* 0x000fd0000000000a */
[----:B---3--:R-:W-:-:S08]  /*31f0*/  DFMA R8, R34, R8, R12 ;  /* 0x000000082208722b */ /* 0x008fd0000000000c */
[----:B------:R-:W-:-:S08]  /*3200*/  DFMA R8, R34, R8, R14 ;  /* 0x000000082208722b */ /* 0x000fd0000000000e */
[----:B----4-:R-:W-:-:S08]  /*3210*/  DFMA R8, R34, R8, R16 ;  /* 0x000000082208722b */ /* 0x010fd00000000010 */
[----:B------:R-:W-:-:S08]  /*3220*/  DFMA R8, R34, R8, R18 ;  /* 0x000000082208722b */ /* 0x000fd00000000012 */
[----:B------:R-:W-:Y:S02]  /*3230*/  DFMA R36, R8, R36, R36 ;  /* 0x000000240824722b */ /* 0x000fe40000000024 */
[----:B------:R-:W-:-:S10]  /*3240*/  DFMA R8, R34, R8, 1 ;  /* 0x3ff000002208742b */ /* 0x000fd40000000008 */
[----:B------:R-:W-:Y:S02]  /*3250*/  FSEL R10, R8, R36, !P0 ;  /* 0x00000024080a7208 */ /* 0x000fe40004000000 */
[----:B------:R-:W-:Y:S02]  /*3260*/  FSEL R11, R9, R37, !P0 ;  /* 0x00000025090b7208 */ /* 0x000fe40004000000 */
[----:B------:R-:W-:-:S04]  /*3270*/  LOP3.LUT P0, RZ, R31, 0x2, RZ, 0xc0, !PT ;  /* 0x000000021fff7812 */ /* 0x000fc8000780c0ff */
[----:B------:R-:W-:-:S10]  /*3280*/  DADD R8, RZ, -R10 ;  /* 0x00000000ff087229 */ /* 0x000fd4000000080a */
[----:B------:R-:W-:Y:S02]  /*3290*/  FSEL R8, R10, R8, !P0 ;  /* 0x000000080a087208 */ /* 0x000fe40004000000 */
[----:B------:R-:W-:-:S05]  /*32a0*/  FSEL R9, R11, R9, !P0 ;  /* 0x000000090b097208 */ /* 0x000fca0004000000 */
[----:B------:R3:W-:Y:S01]  /*32b0*/  STL.64 [R0+-0x8], R8 ;  /* 0xfffff80800007387 */ /* 0x0007e20000100a00 */
[----:B------:R-:W-:Y:S05]  /*32c0*/  BRA `(.L_x_7) ;  /* 0x0000000400307947 */ /* 0x000fea0003800000 */
.L_x_35:
[----:B-----5:R-:W-:Y:S01]  /*32d0*/  DSETP.NEU.AND P0, PT, |R8|, +INF , PT ;  /* 0x7ff000000800742a */ /* 0x020fe20003f0d200 */
[----:B------:R-:W-:-:S13]  /*32e0*/  BSSY.RECONVERGENT B3, `(.L_x_62) ;  /* 0x0000019000037945 */ /* 0x000fda0003800200 */
[----:B------:R-:W-:Y:S05]  /*32f0*/  @!P0 BRA `(.L_x_63) ;  /* 0x0000000000548947 */ /* 0x000fea0003800000 */
[----:B------:R-:W-:Y:S01]  /*3300*/  UMOV UR8, 0x6dc9c883 ;  /* 0x6dc9c88300087882 */ /* 0x000fe20000000000 */
[----:B------:R-:W-:Y:S01]  /*3310*/  UMOV UR9, 0x3fe45f30 ;  /* 0x3fe45f3000097882 */ /* 0x000fe20000000000 */
[C---:B------:R-:W-:Y:S02]  /*3320*/  DSETP.GE.AND P0, PT, |R8|.reuse, 2.14748364800000000000e+09, PT ;  /* 0x41e000000800742a */ /* 0x040fe40003f06200 */
[----:B------:R-:W-:Y:S01]  /*3330*/  DMUL R10, R8, UR8 ;  /* 0x00000008080a7c28 */ /* 0x000fe20008000000 */
[----:B------:R-:W-:Y:S01]  /*3340*/  UMOV UR8, 0x54442d18 ;  /* 0x54442d1800087882 */ /* 0x000fe20000000000 */
[----:B------:R-:W-:-:S04]  /*3350*/  UMOV UR9, 0x3ff921fb ;  /* 0x3ff921fb00097882 */ /* 0x000fc80000000000 */
        /* <DEDUP_REMOVED lines=13> */
[----:B------:R-:W-:Y:S01]  /*3430*/  IMAD.MOV.U32 R31, RZ, RZ, R10 ;  /* 0x000000ffff1f7224 */ /* 0x000fe200078e000a */
[----:B------:R-:W-:Y:S06]  /*3440*/  BRA `(.L_x_64) ;  /* 0x0000000000087947 */ /* 0x000fec0003800000 */
.L_x_63:
[----:B------:R-:W-:Y:S01]  /*3450*/  DMUL R36, RZ, R8 ;  /* 0x00000008ff247228 */ /* 0x000fe20000000000 */
[----:B------:R-:W-:-:S10]  /*3460*/  IMAD.MOV.U32 R31, RZ, RZ, RZ ;  /* 0x000000ffff1f7224 */ /* 0x000fd400078e00ff */
.L_x_64:
[----:B------:R-:W-:Y:S05]  /*3470*/  BSYNC.RECONVERGENT B3 ;  /* 0x0000000000037941 */ /* 0x000fea0003800200 */
.L_x_62:
        /* <DEDUP_REMOVED lines=31> */
.L_x_32:
[----:B------:R-:W0:Y:S01]  /*3670*/  LDC.64 R8, c[0x0][0x388] ;  /* 0x0000e200ff087b82 */ /* 0x000e220000000a00 */
[----:B------:R-:W-:-:S05]  /*3680*/  IMAD R11, R3, 0x14, RZ ;  /* 0x00000014030b7824 */ /* 0x000fca00078e02ff */
[----:B0-----:R-:W-:-:S05]  /*3690*/  IADD3 R8, P0, PT, R11, R8, RZ ;  /* 0x000000080b087210 */ /* 0x001fca0007f1e0ff */
[----:B------:R-:W-:-:S05]  /*36a0*/  IMAD.X R9, RZ, RZ, R9, P0 ;  /* 0x000000ffff097224 */ /* 0x000fca00000e0609 */
[----:B------:R-:W2:Y:S01]  /*36b0*/  LDG.E.U8 R8, desc[UR6][R8.64] ;  /* 0x0000000608087981 */ /* 0x000ea2000c1e1100 */
[----:B------:R-:W-:Y:S01]  /*36c0*/  BSSY.RECONVERGENT B3, `(.L_x_7) ;  /* 0x000000c000037945 */ /* 0x000fe20003800200 */
[----:B--2---:R-:W-:-:S13]  /*36d0*/  ISETP.NE.AND P0, PT, R8, 0x78, PT ;  /* 0x000000780800780c */ /* 0x004fda0003f05270 */
[----:B------:R-:W-:Y:S05]  /*36e0*/  @!P0 BRA `(.L_x_65) ;  /* 0x0000000000188947 */ /* 0x000fea0003800000 */
[----:B------:R-:W-:-:S13]  /*36f0*/  ISETP.NE.AND P0, PT, R8, 0x79, PT ;  /* 0x000000790800780c */ /* 0x000fda0003f05270 */
[----:B------:R-:W-:Y:S05]  /*3700*/  @P0 BRA `(.L_x_66) ;  /* 0x00000000001c0947 */ /* 0x000fea0003800000 */
[C---:B------:R-:W-:Y:S02]  /*3710*/  IMAD R9, R2.reuse, 0x8, R1 ;  /* 0x0000000802097824 */ /* 0x040fe400078e0201 */
[----:B------:R-:W-:-:S03]  /*3720*/  VIADD R2, R2, 0x1 ;  /* 0x0000000102027836 */ /* 0x000fc60000000000 */
[----:B------:R1:W-:Y:S01]  /*3730*/  STL.64 [R9], R24 ;  /* 0x0000001809007387 */ /* 0x0003e20000100a00 */
[----:B------:R-:W-:Y:S05]  /*3740*/  BRA `(.L_x_66) ;  /* 0x00000000000c7947 */ /* 0x000fea0003800000 */
.L_x_65:
[C---:B------:R-:W-:Y:S02]  /*3750*/  IMAD R9, R2.reuse, 0x8, R1 ;  /* 0x0000000802097824 */ /* 0x040fe400078e0201 */
[----:B------:R-:W-:-:S03]  /*3760*/  VIADD R2, R2, 0x1 ;  /* 0x0000000102027836 */ /* 0x000fc60000000000 */
[----:B------:R0:W-:Y:S04]  /*3770*/  STL.64 [R9], R22 ;  /* 0x0000001609007387 */ /* 0x0001e80000100a00 */
.L_x_66:
[----:B------:R-:W-:Y:S05]  /*3780*/  BSYNC.RECONVERGENT B3 ;  /* 0x0000000000037941 */ /* 0x000fea0003800200 */
.L_x_7:
[----:B------:R-:W-:Y:S05]  /*3790*/  BSYNC.RELIABLE B0 ;  /* 0x0000000000007941 */ /* 0x000fea0003800100 */
.L_x_4:
[----:B------:R-:W1:Y:S01]  /*37a0*/  LDCU UR8, c[0x0][0x390] ;  /* 0x00007200ff0877ac */ /* 0x000e620008000800 */
[----:B------:R-:W-:-:S05]  /*37b0*/  VIADD R3, R3, 0x1 ;  /* 0x0000000103037836 */ /* 0x000fca0000000000 */
[----:B-1----:R-:W-:-:S13]  /*37c0*/  ISETP.NE.AND P0, PT, R3, UR8, PT ;  /* 0x0000000803007c0c */ /* 0x002fda000bf05270 */
[----:B------:R-:W-:Y:S05]  /*37d0*/  @P0 BRA `(.L_x_67) ;  /* 0xffffffcc00140947 */ /* 0x000fea000383ffff */
[----:B------:R-:W-:Y:S02]  /*37e0*/  ISETP.GT.AND P0, PT, R2, RZ, PT ;  /* 0x000000ff0200720c */ /* 0x000fe40003f04270 */
[----:B0-----:R-:W-:-:S11]  /*37f0*/  CS2R R12, SRZ ;  /* 0x00000000000c7805 */ /* 0x001fd6000001ff00 */
[----:B------:R-:W-:Y:S05]  /*3800*/  @!P0 BREAK.RELIABLE B1 ;  /* 0x0000000000018942 */ /* 0x000fea0003800100 */
[----:B------:R-:W-:Y:S05]  /*3810*/  @!P0 BRA `(.L_x_24) ;  /* 0x0000000000108947 */ /* 0x000fea0003800000 */
[----:B------:R-:W-:Y:S05]  /*3820*/  BSYNC.RELIABLE B1 ;  /* 0x0000000000017941 */ /* 0x000fea0003800100 */
.L_x_3:
[----:B------:R-:W-:-:S04]  /*3830*/  VIADD R12, R2, 0xffffffff ;  /* 0xffffffff020c7836 */ /* 0x000fc80000000000 */
[----:B------:R-:W-:-:S06]  /*3840*/  IMAD R12, R12, 0x8, R1 ;  /* 0x000000080c0c7824 */ /* 0x000fcc00078e0201 */
[----:B------:R-:W5:Y:S02]  /*3850*/  LDL.64 R12, [R12] ;  /* 0x000000000c0c7983 */ /* 0x000f640000100a00 */
.L_x_24:
[----:B------:R-:W-:Y:S05]  /*3860*/  BSYNC.RECONVERGENT B2 ;  /* 0x0000000000027941 */ /* 0x000fea0003800200 */
.L_x_2:
[----:B------:R-:W-:Y:S05]  /*3870*/  WARPSYNC.ALL ;  /* 0x0000000000007948 */ /* 0x000fea0003800000 */
[----:B------:R-:W0:Y:S01]  /*3880*/  LDCU.64 UR8, c[0x0][0x3b8] ;  /* 0x00007700ff0877ac */ /* 0x000e220008000a00 */
[C---:B-----5:R-:W-:Y:S02]  /*3890*/  DSETP.NE.AND P0, PT, |R12|.reuse, +INF , PT ;  /* 0x7ff000000c00742a */ /* 0x060fe40003f05200 */
[----:B------:R-:W-:Y:S01]  /*38a0*/  DADD R12, R12, R20 ;  /* 0x000000000c0c7229 */ /* 0x000fe20000000014 */
[----:B------:R-:W-:-:S03]  /*38b0*/  UIADD3 UR4, UP0, UPT, UR4, 0x1, URZ ;  /* 0x0000000104047890 */ /* 0x000fc6000ff1e0ff */
[----:B------:R-:W-:Y:S01]  /*38c0*/  SEL R3, RZ, 0x1, !P0 ;  /* 0x00000001ff037807 */ /* 0x000fe20004000000 */
[----:B------:R-:W-:-:S03]  /*38d0*/  UIADD3.X UR5, UPT, UPT, URZ, UR5, URZ, UP0, !UPT ;  /* 0x00000005ff057290 */ /* 0x000fc600087fe4ff */
[----:B------:R-:W-:Y:S02]  /*38e0*/  IADD3 R28, P1, PT, R28, R3, RZ ;  /* 0x000000031c1c7210 */ /* 0x000fe40007f3e0ff */
[----:B------:R-:W-:Y:S02]  /*38f0*/  FSEL R20, R12, R20, P0 ;  /* 0x000000140c147208 */ /* 0x000fe40000000000 */
[----:B------:R-:W-:Y:S01]  /*3900*/  FSEL R21, R13, R21, P0 ;  /* 0x000000150d157208 */ /* 0x000fe20000000000 */
[----:B------:R-:W-:Y:S01]  /*3910*/  IMAD.X R29, RZ, RZ, R29, P1 ;  /* 0x000000ffff1d7224 */ /* 0x000fe200008e061d */
[----:B0-----:R-:W-:-:S04]  /*3920*/  UISETP.NE.U32.AND UP0, UPT, UR4, UR8, UPT ;  /* 0x000000080400728c */ /* 0x001fc8000bf05070 */
[----:B------:R-:W-:-:S09]  /*3930*/  UISETP.NE.AND.EX UP0, UPT, UR5, UR9, UPT, UP0 ;  /* 0x000000090500728c */ /* 0x000fd2000bf05300 */
[----:B------:R-:W-:Y:S05]  /*3940*/  BRA.U !UP0, `(.L_x_0) ;  /* 0x0000000108a87547 */ /* 0x000fea000b800000 */
[----:B------:R-:W-:Y:S05]  /*3950*/  BRA `(.L_x_68) ;  /* 0xffffffc800207947 */ /* 0x000fea000383ffff */
.L_x_1:
[----:B------:R-:W0:Y:S01]  /*3960*/  LDCU.64 UR10, c[0x0][0x3b8] ;  /* 0x00007700ff0a77ac */ /* 0x000e220008000a00 */
[----:B------:R-:W-:-:S04]  /*3970*/  UISETP.GE.U32.AND UP0, UPT, UR4, 0x4, UPT ;  /* 0x000000040400788c */ /* 0x000fc8000bf06070 */
[----:B------:R-:W-:Y:S01]  /*3980*/  UISETP.GE.U32.AND.EX UP0, UPT, UR5, URZ, UPT, UP0 ;  /* 0x000000ff0500728c */ /* 0x000fe2000bf06100 */
[----:B0-----:R-:W-:Y:S02]  /*3990*/  IMAD.U32 R28, RZ, RZ, UR10 ;  /* 0x0000000aff1c7e24 */ /* 0x001fe4000f8e00ff */
[----:B------:R-:W-:-:S06]  /*39a0*/  IMAD.U32 R29, RZ, RZ, UR11 ;  /* 0x0000000bff1d7e24 */ /* 0x000fcc000f8e00ff */
[----:B------:R-:W-:Y:S05]  /*39b0*/  BRA.U !UP0, `(.L_x_0) ;  /* 0x00000001088c7547 */ /* 0x000fea000b800000 */
[----:B------:R-:W-:Y:S01]  /*39c0*/  ULOP3.LUT UR4, UR4, 0xfffffffc, URZ, 0xc0, !UPT ;  /* 0xfffffffc04047892 */ /* 0x000fe2000f8ec0ff */
[----:B------:R-:W-:-:S03]  /*39d0*/  CS2R R2, SRZ ;  /* 0x0000000000027805 */ /* 0x000fc6000001ff00 */
[----:B------:R-:W-:-:S04]  /*39e0*/  UISETP.GT.U32.AND UP0, UPT, UR4, URZ, UPT ;  /* 0x000000ff0400728c */ /* 0x000fc8000bf04070 */
[----:B------:R-:W-:-:S09]  /*39f0*/  UISETP.GT.AND.EX UP0, UPT, UR5, URZ, UPT, UP0 ;  /* 0x000000ff0500728c */ /* 0x000fd2000bf04300 */
[----:B------:R-:W-:Y:S05]  /*3a00*/  BRA.U !UP0, `(.L_x_69) ;  /* 0x0000000108707547 */ /* 0x000fea000b800000 */
[----:B------:R-:W-:-:S04]  /*3a10*/  IADD3 R0, P0, PT, -R2, UR4, RZ ;  /* 0x0000000402007c10 */ /* 0x000fc8000ff1e1ff */
[----:B------:R-:W-:Y:S02]  /*3a20*/  ISETP.GT.U32.AND P1, PT, R0, 0xc, PT ;  /* 0x0000000c0000780c */ /* 0x000fe40003f24070 */
[----:B------:R-:W-:Y:S02]  /*3a30*/  IADD3.X R0, PT, PT, ~R3, UR5, RZ, P0, !PT ;  /* 0x0000000503007c10 */ /* 0x000fe400087fe5ff */
[----:B------:R-:W-:Y:S02]  /*3a40*/  PLOP3.LUT P0, PT, PT, PT, PT, 0x80, 0x8 ;  /* 0x000000000008781c */ /* 0x000fe40003f0f070 */
[----:B------:R-:W-:-:S13]  /*3a50*/  ISETP.GT.AND.EX P1, PT, R0, RZ, PT, P1 ;  /* 0x000000ff0000720c */ /* 0x000fda0003f24310 */
[----:B------:R-:W-:Y:S05]  /*3a60*/  @!P1 BRA `(.L_x_70) ;  /* 0x0000000000289947 */ /* 0x000fea0003800000 */
[----:B------:R-:W-:Y:S01]  /*3a70*/  UIADD3 UR8, UP0, UPT, UR4, -0xc, URZ ;  /* 0xfffffff404087890 */ /* 0x000fe2000ff1e0ff */
[----:B------:R-:W-:-:S03]  /*3a80*/  PLOP3.LUT P0, PT, PT, PT, PT, 0x8, 0x80 ;  /* 0x000000000080781c */ /* 0x000fc60003f0e170 */
[----:B------:R-:W-:-:S12]  /*3a90*/  UIADD3.X UR9, UPT, UPT, UR5, -0x1, URZ, UP0, !UPT ;  /* 0xffffffff05097890 */ /* 0x000fd800087fe4ff */
.L_x_71:
[----:B------:R-:W-:-:S05]  /*3aa0*/  IADD3 R2, P1, PT, R2, 0x10, RZ ;  /* 0x0000001002027810 */ /* 0x000fca0007f3e0ff */
[----:B------:R-:W-:Y:S01]  /*3ab0*/  IMAD.X R3, RZ, RZ, R3, P1 ;  /* 0x000000ffff037224 */ /* 0x000fe200008e0603 */
[----:B------:R-:W-:-:S04]  /*3ac0*/  ISETP.GE.U32.AND P1, PT, R2, UR8, PT ;  /* 0x0000000802007c0c */ /* 0x000fc8000bf26070 */
[----:B------:R-:W-:-:S13]  /*3ad0*/  ISETP.GE.AND.EX P1, PT, R3, UR9, PT, P1 ;  /* 0x0000000903007c0c */ /* 0x000fda000bf26310 */
[----:B------:R-:W-:Y:S05]  /*3ae0*/  @!P1 BRA `(.L_x_71) ;  /* 0xfffffffc00ec9947 */ /* 0x000fea000383ffff */
[----:B------:R-:W-:Y:S02]  /*3af0*/  IMAD.U32 R28, RZ, RZ, UR10 ;  /* 0x0000000aff1c7e24 */ /* 0x000fe4000f8e00ff */
[----:B------:R-:W-:-:S07]  /*3b00*/  IMAD.U32 R29, RZ, RZ, UR11 ;  /* 0x0000000bff1d7e24 */ /* 0x000fce000f8e00ff */
.L_x_70:
[----:B------:R-:W-:-:S04]  /*3b10*/  IADD3 R0, P2, PT, -R2, UR4, RZ ;  /* 0x0000000402007c10 */ /* 0x000fc8000ff5e1ff */
[----:B------:R-:W-:Y:S02]  /*3b20*/  ISETP.GT.U32.AND P1, PT, R0, 0x4, PT ;  /* 0x000000040000780c */ /* 0x000fe40003f24070 */
[----:B------:R-:W-:-:S04]  /*3b30*/  IADD3.X R0, PT, PT, ~R3, UR5, RZ, P2, !PT ;  /* 0x0000000503007c10 */ /* 0x000fc800097fe5ff */
[----:B------:R-:W-:-:S13]  /*3b40*/  ISETP.GT.AND.EX P1, PT, R0, RZ, PT, P1 ;  /* 0x000000ff0000720c */ /* 0x000fda0003f24310 */
[----:B------:R-:W-:Y:S01]  /*3b50*/  @P1 IADD3 R2, P3, PT, R2, 0x8, RZ ;  /* 0x0000000802021810 */ /* 0x000fe20007f7e0ff */
[----:B------:R-:W-:Y:S01]  /*3b60*/  @P1 IMAD.U32 R28, RZ, RZ, UR10 ;  /* 0x0000000aff1c1e24 */ /* 0x000fe2000f8e00ff */
[----:B------:R-:W-:Y:S01]  /*3b70*/  @P1 PLOP3.LUT P0, PT, PT, PT, PT, 0x8, 0x80 ;  /* 0x000000000080181c */ /* 0x000fe20003f0e170 */
[----:B------:R-:W-:Y:S01]  /*3b80*/  @P1 IMAD.U32 R29, RZ, RZ, UR11 ;  /* 0x0000000bff1d1e24 */ /* 0x000fe2000f8e00ff */
[----:B------:R-:W-:Y:S01]  /*3b90*/  ISETP.NE.U32.AND P2, PT, R2, UR4, PT ;  /* 0x0000000402007c0c */ /* 0x000fe2000bf45070 */
[----:B------:R-:W-:-:S05]  /*3ba0*/  @P1 IMAD.X R3, RZ, RZ, R3, P3 ;  /* 0x000000ffff031224 */ /* 0x000fca00018e0603 */
[----:B------:R-:W-:-:S13]  /*3bb0*/  ISETP.NE.OR.EX P0, PT, R3, UR5, P0, P2 ;  /* 0x0000000503007c0c */ /* 0x000fda0008705720 */
[----:B------:R-:W-:Y:S05]  /*3bc0*/  @!P0 BRA `(.L_x_0) ;  /* 0x0000000000088947 */ /* 0x000fea0003800000 */
.L_x_69:
[----:B------:R-:W-:Y:S02]  /*3bd0*/  IMAD.U32 R28, RZ, RZ, UR10 ;  /* 0x0000000aff1c7e24 */ /* 0x000fe4000f8e00ff */
[----:B------:R-:W-:-:S07]  /*3be0*/  IMAD.U32 R29, RZ, RZ, UR11 ;  /* 0x0000000bff1d7e24 */ /* 0x000fce000f8e00ff */
.L_x_0:
[----:B------:R-:W0:Y:S08]  /*3bf0*/  LDC.64 R2, c[0x0][0x3c0] ;  /* 0x0000f000ff027b82 */ /* 0x000e300000000a00 */
[----:B------:R-:W1:Y:S01]  /*3c00*/  LDC.64 R4, c[0x0][0x3c8] ;  /* 0x0000f200ff047b82 */ /* 0x000e620000000a00 */
[----:B0-----:R-:W-:-:S05]  /*3c10*/  IMAD.WIDE R2, R30, 0x8, R2 ;  /* 0x000000081e027825 */ /* 0x001fca00078e0202 */
[----:B------:R-:W-:Y:S01]  /*3c20*/  STG.E.64 desc[UR6][R2.64], R20 ;  /* 0x0000001402007986 */ /* 0x000fe2000c101b06 */
[----:B-1----:R-:W-:-:S05]  /*3c30*/  IMAD.WIDE R30, R30, 0x8, R4 ;  /* 0x000000081e1e7825 */ /* 0x002fca00078e0204 */
[----:B------:R-:W-:Y:S01]  /*3c40*/  STG.E.64 desc[UR6][R30.64], R28 ;  /* 0x0000001c1e007986 */ /* 0x000fe2000c101b06 */
[----:B------:R-:W-:Y:S05]  /*3c50*/  EXIT ;  /* 0x000000000000794d */ /* 0x000fea0003800000 */
        .weak           $__internal_0_$__cuda_sm20_div_rn_f64_full
        .type           $__internal_0_$__cuda_sm20_div_rn_f64_full,@function
        .size           $__internal_0_$__cuda_sm20_div_rn_f64_full,($__internal_1_$__cuda_sm20_dsqrt_rn_f64_mediumpath_v1 - $__internal_0_$__cuda_sm20_div_rn_f64_full)
$__internal_0_$__cuda_sm20_div_rn_f64_full:
[C---:B------:R-:W-:Y:S01]  /*3c60*/  FSETP.GEU.AND P0, PT, |R9|.reuse, 1.469367938527859385e-39, PT ;  /* 0x001000000900780b */ /* 0x040fe20003f0e200 */
[----:B------:R-:W-:Y:S01]  /*3c70*/  IMAD.MOV.U32 R14, RZ, RZ, 0x1 ;  /* 0x00000001ff0e7424 */ /* 0x000fe200078e00ff */
[----:B------:R-:W-:Y:S01]  /*3c80*/  LOP3.LUT R12, R9, 0x800fffff, RZ, 0xc0, !PT ;  /* 0x800fffff090c7812 */ /* 0x000fe200078ec0ff */
[----:B------:R-:W-:Y:S01]  /*3c90*/  IMAD.MOV.U32 R35, RZ, RZ, 0x1ca00000 ;  /* 0x1ca00000ff237424 */ /* 0x000fe200078e00ff */
[C---:B------:R-:W-:Y:S01]  /*3ca0*/  FSETP.GEU.AND P2, PT, |R11|.reuse, 1.469367938527859385e-39, PT ;  /* 0x001000000b00780b */ /* 0x040fe20003f4e200 */
[----:B------:R-:W-:Y:S01]  /*3cb0*/  IMAD.MOV.U32 R32, RZ, RZ, R10 ;  /* 0x000000ffff207224 */ /* 0x000fe200078e000a */
[----:B------:R-:W-:Y:S01]  /*3cc0*/  LOP3.LUT R13, R12, 0x3ff00000, RZ, 0xfc, !PT ;  /* 0x3ff000000c0d7812 */ /* 0x000fe200078efcff */
[----:B------:R-:W-:Y:S01]  /*3cd0*/  IMAD.MOV.U32 R12, RZ, RZ, R8 ;  /* 0x000000ffff0c7224 */ /* 0x000fe200078e0008 */
[----:B------:R-:W-:Y:S01]  /*3ce0*/  LOP3.LUT R34, R11, 0x7ff00000, RZ, 0xc0, !PT ;  /* 0x7ff000000b227812 */ /* 0x000fe200078ec0ff */
[----:B------:R-:W-:Y:S01]  /*3cf0*/  BSSY.RECONVERGENT B4, `(.L_x_72) ;  /* 0x000004e000047945 */ /* 0x000fe20003800200 */
[----:B------:R-:W-:-:S03]  /*3d00*/  LOP3.LUT R37, R9, 0x7ff00000, RZ, 0xc0, !PT ;  /* 0x7ff0000009257812 */ /* 0x000fc600078ec0ff */
[----:B------:R-:W-:Y:S01]  /*3d10*/  @!P0 DMUL R12, R8, 8.98846567431157953865e+307 ;  /* 0x7fe00000080c8828 */ /* 0x000fe20000000000 */
[C---:B------:R-:W-:Y:S01]  /*3d20*/  ISETP.GE.U32.AND P1, PT, R34.reuse, R37, PT ;  /* 0x000000252200720c */ /* 0x040fe20003f26070 */
[----:B------:R-:W-:Y:S02]  /*3d30*/  IMAD.MOV.U32 R36, RZ, RZ, R34 ;  /* 0x000000ffff247224 */ /* 0x000fe400078e0022 */
[----:B------:R-:W-:Y:S02]  /*3d40*/  @!P2 LOP3.LUT R19, R9, 0x7ff00000, RZ, 0xc0, !PT ;  /* 0x7ff000000913a812 */ /* 0x000fe400078ec0ff */
[----:B------:R-:W0:Y:S01]  /*3d50*/  MUFU.RCP64H R15, R13 ;  /* 0x0000000d000f7308 */ /* 0x000e220000001800 */
[----:B------:R-:W-:Y:S02]  /*3d60*/  SEL R33, R35, 0x63400000, !P1 ;  /* 0x6340000023217807 */ /* 0x000fe40004800000 */
[----:B------:R-:W-:Y:S02]  /*3d70*/  @!P2 ISETP.GE.U32.AND P3, PT, R34, R19, PT ;  /* 0x000000132200a20c */ /* 0x000fe40003f66070 */
[----:B------:R-:W-:-:S02]  /*3d80*/  LOP3.LUT R33, R33, 0x800fffff, R11, 0xf8, !PT ;  /* 0x800fffff21217812 */ /* 0x000fc400078ef80b */
[----:B------:R-:W-:-:S05]  /*3d90*/  @!P0 LOP3.LUT R37, R13, 0x7ff00000, RZ, 0xc0, !PT ;  /* 0x7ff000000d258812 */ /* 0x000fca00078ec0ff */
[----:B------:R-:W-:Y:S01]  /*3da0*/  VIADD R39, R37, 0xffffffff ;  /* 0xffffffff25277836 */ /* 0x000fe20000000000 */
[----:B0-----:R-:W-:-:S08]  /*3db0*/  DFMA R16, R14, -R12, 1 ;  /* 0x3ff000000e10742b */ /* 0x001fd0000000080c */
[----:B------:R-:W-:-:S08]  /*3dc0*/  DFMA R16, R16, R16, R16 ;  /* 0x000000101010722b */ /* 0x000fd00000000010 */
[----:B------:R-:W-:Y:S01]  /*3dd0*/  DFMA R14, R14, R16, R14 ;  /* 0x000000100e0e722b */ /* 0x000fe2000000000e */
[----:B------:R-:W-:-:S04]  /*3de0*/  @!P2 SEL R17, R35, 0x63400000, !P3 ;  /* 0x634000002311a807 */ /* 0x000fc80005800000 */
[----:B------:R-:W-:-:S03]  /*3df0*/  @!P2 LOP3.LUT R18, R17, 0x80000000, R11, 0xf8, !PT ;  /* 0x800000001112a812 */ /* 0x000fc600078ef80b */
[----:B------:R-:W-:Y:S01]  /*3e00*/  DFMA R16, R14, -R12, 1 ;  /* 0x3ff000000e10742b */ /* 0x000fe2000000080c */
[----:B------:R-:W-:Y:S01]  /*3e10*/  @!P2 LOP3.LUT R19, R18, 0x100000, RZ, 0xfc, !PT ;  /* 0x001000001213a812 */ /* 0x000fe200078efcff */
[----:B------:R-:W-:-:S06]  /*3e20*/  @!P2 IMAD.MOV.U32 R18, RZ, RZ, RZ ;  /* 0x000000ffff12a224 */ /* 0x000fcc00078e00ff */
[----:B------:R-:W-:Y:S02]  /*3e30*/  DFMA R14, R14, R16, R14 ;  /* 0x000000100e0e722b */ /* 0x000fe4000000000e */
[----:B------:R-:W-:-:S08]  /*3e40*/  @!P2 DFMA R32, R32, 2, -R18 ;  /* 0x400000002020a82b */ /* 0x000fd00000000812 */
[----:B------:R-:W-:Y:S02]  /*3e50*/  DMUL R16, R14, R32 ;  /* 0x000000200e107228 */ /* 0x000fe40000000000 */
[----:B------:R-:W-:-:S05]  /*3e60*/  @!P2 LOP3.LUT R36, R33, 0x7ff00000, RZ, 0xc0, !PT ;  /* 0x7ff000002124a812 */ /* 0x000fca00078ec0ff */
[----:B------:R-:W-:Y:S01]  /*3e70*/  VIADD R38, R36, 0xffffffff ;  /* 0xffffffff24267836 */ /* 0x000fe20000000000 */
[----:B------:R-:W-:-:S04]  /*3e80*/  DFMA R18, R16, -R12, R32 ;  /* 0x8000000c1012722b */ /* 0x000fc80000000020 */
[----:B------:R-:W-:-:S04]  /*3e90*/  ISETP.GT.U32.AND P0, PT, R38, 0x7feffffe, PT ;  /* 0x7feffffe2600780c */ /* 0x000fc80003f04070 */
[----:B------:R-:W-:Y:S01]  /*3ea0*/  ISETP.GT.U32.OR P0, PT, R39, 0x7feffffe, P0 ;  /* 0x7feffffe2700780c */ /* 0x000fe20000704470 */
[----:B------:R-:W-:-:S12]  /*3eb0*/  DFMA R18, R14, R18, R16 ;  /* 0x000000120e12722b */ /* 0x000fd80000000010 */
[----:B------:R-:W-:Y:S05]  /*3ec0*/  @P0 BRA `(.L_x_73) ;  /* 0x00000000006c0947 */ /* 0x000fea0003800000 */
[----:B------:R-:W-:-:S04]  /*3ed0*/  LOP3.LUT R11, R9, 0x7ff00000, RZ, 0xc0, !PT ;  /* 0x7ff00000090b7812 */ /* 0x000fc800078ec0ff */
[CC--:B------:R-:W-:Y:S02]  /*3ee0*/  VIADDMNMX R10, R34.reuse, -R11.reuse, 0xb9600000, !PT ;  /* 0xb9600000220a7446 */ /* 0x0c0fe4000780090b */
[----:B------:R-:W-:Y:S02]  /*3ef0*/  ISETP.GE.U32.AND P0, PT, R34, R11, PT ;  /* 0x0000000b2200720c */ /* 0x000fe40003f06070 */
[----:B------:R-:W-:Y:S02]  /*3f00*/  VIMNMX R10, PT, PT, R10, 0x46a00000, PT ;  /* 0x46a000000a0a7848 */ /* 0x000fe40003fe0100 */
[----:B------:R-:W-:-:S05]  /*3f10*/  SEL R35, R35, 0x63400000, !P0 ;  /* 0x6340000023237807 */ /* 0x000fca0004000000 */
[----:B------:R-:W-:Y:S02]  /*3f20*/  IMAD.IADD R16, R10, 0x1, -R35 ;  /* 0x000000010a107824 */ /* 0x000fe400078e0a23 */
[----:B------:R-:W-:Y:S02]  /*3f30*/  IMAD.MOV.U32 R10, RZ, RZ, RZ ;  /* 0x000000ffff0a7224 */ /* 0x000fe400078e00ff */
[----:B------:R-:W-:-:S06]  /*3f40*/  VIADD R11, R16, 0x7fe00000 ;  /* 0x7fe00000100b7836 */ /* 0x000fcc0000000000 */
[----:B------:R-:W-:-:S10]  /*3f50*/  DMUL R14, R18, R10 ;  /* 0x0000000a120e7228 */ /* 0x000fd40000000000 */
[----:B------:R-:W-:-:S13]  /*3f60*/  FSETP.GTU.AND P0, PT, |R15|, 1.469367938527859385e-39, PT ;  /* 0x001000000f00780b */ /* 0x000fda0003f0c200 */
[----:B------:R-:W-:Y:S05]  /*3f70*/  @P0 BRA `(.L_x_74) ;  /* 0x0000000000940947 */ /* 0x000fea0003800000 */
[----:B------:R-:W-:Y:S01]  /*3f80*/  DFMA R12, R18, -R12, R32 ;  /* 0x8000000c120c722b */ /* 0x000fe20000000020 */
[----:B------:R-:W-:-:S09]  /*3f90*/  IMAD.MOV.U32 R10, RZ, RZ, RZ ;  /* 0x000000ffff0a7224 */ /* 0x000fd200078e00ff */
[C---:B------:R-:W-:Y:S02]  /*3fa0*/  FSETP.NEU.AND P0, PT, R13.reuse, RZ, PT ;  /* 0x000000ff0d00720b */ /* 0x040fe40003f0d000 */
[----:B------:R-:W-:-:S04]  /*3fb0*/  LOP3.LUT R17, R13, 0x80000000, R9, 0x48, !PT ;  /* 0x800000000d117812 */ /* 0x000fc800078e4809 */
[----:B------:R-:W-:-:S07]  /*3fc0*/  LOP3.LUT R11, R17, R11, RZ, 0xfc, !PT ;  /* 0x0000000b110b7212 */ /* 0x000fce00078efcff */
[----:B------:R-:W-:Y:S05]  /*3fd0*/  @!P0 BRA `(.L_x_74) ;  /* 0x00000000007c8947 */ /* 0x000fea0003800000 */
[----:B------:R-:W-:Y:S01]  /*3fe0*/  IMAD.MOV R9, RZ, RZ, -R16 ;  /* 0x000000ffff097224 */ /* 0x000fe200078e0a10 */
[----:B------:R-:W-:Y:S01]  /*3ff0*/  DMUL.RP R10, R18, R10 ;  /* 0x0000000a120a7228 */ /* 0x000fe20000008000 */
[----:B------:R-:W-:-:S06]  /*4000*/  IMAD.MOV.U32 R8, RZ, RZ, RZ ;  /* 0x000000ffff087224 */ /* 0x000fcc00078e00ff */
[----:B------:R-:W-:-:S03]  /*4010*/  DFMA R8, R14, -R8, R18 ;  /* 0x800000080e08722b */ /* 0x000fc60000000012 */
[----:B------:R-:W-:-:S03]  /*4020*/  LOP3.LUT R17, R11, R17, RZ, 0x3c, !PT ;  /* 0x000000110b117212 */ /* 0x000fc600078e3cff */
[----:B------:R-:W-:-:S04]  /*4030*/  IADD3 R8, PT, PT, -R16, -0x43300000, RZ ;  /* 0xbcd0000010087810 */ /* 0x000fc80007ffe1ff */
[----:B------:R-:W-:-:S04]  /*4040*/  FSETP.NEU.AND P0, PT, |R9|, R8, PT ;  /* 0x000000080900720b */ /* 0x000fc80003f0d200 */
[----:B------:R-:W-:Y:S02]  /*4050*/  FSEL R14, R10, R14, !P0 ;  /* 0x0000000e0a0e7208 */ /* 0x000fe40004000000 */
[----:B------:R-:W-:Y:S01]  /*4060*/  FSEL R15, R17, R15, !P0 ;  /* 0x0000000f110f7208 */ /* 0x000fe20004000000 */
[----:B------:R-:W-:Y:S06]  /*4070*/  BRA `(.L_x_74) ;  /* 0x0000000000547947 */ /* 0x000fec0003800000 */
.L_x_73:
[----:B------:R-:W-:-:S14]  /*4080*/  DSETP.NAN.AND P0, PT, R10, R10, PT ;  /* 0x0000000a0a00722a */ /* 0x000fdc0003f08000 */
[----:B------:R-:W-:Y:S05]  /*4090*/  @P0 BRA `(.L_x_75) ;  /* 0x0000000000440947 */ /* 0x000fea0003800000 */
[----:B------:R-:W-:-:S14]  /*40a0*/  DSETP.NAN.AND P0, PT, R8, R8, PT ;  /* 0x000000080800722a */ /* 0x000fdc0003f08000 */
[----:B------:R-:W-:Y:S05]  /*40b0*/  @P0 BRA `(.L_x_76) ;  /* 0x0000000000300947 */ /* 0x000fea0003800000 */
[----:B------:R-:W-:Y:S01]  /*40c0*/  ISETP.NE.AND P0, PT, R36, R37, PT ;  /* 0x000000252400720c */ /* 0x000fe20003f05270 */
[----:B------:R-:W-:Y:S02]  /*40d0*/  IMAD.MOV.U32 R14, RZ, RZ, 0x0 ;  /* 0x00000000ff0e7424 */ /* 0x000fe400078e00ff */
[----:B------:R-:W-:-:S10]  /*40e0*/  IMAD.MOV.U32 R15, RZ, RZ, -0x80000 ;  /* 0xfff80000ff0f7424 */ /* 0x000fd400078e00ff */
[----:B------:R-:W-:Y:S05]  /*40f0*/  @!P0 BRA `(.L_x_74) ;  /* 0x0000000000348947 */ /* 0x000fea0003800000 */
[----:B------:R-:W-:Y:S02]  /*4100*/  ISETP.NE.AND P0, PT, R36, 0x7ff00000, PT ;  /* 0x7ff000002400780c */ /* 0x000fe40003f05270 */
[----:B------:R-:W-:Y:S02]  /*4110*/  LOP3.LUT R15, R11, 0x80000000, R9, 0x48, !PT ;  /* 0x800000000b0f7812 */ /* 0x000fe400078e4809 */
[----:B------:R-:W-:-:S13]  /*4120*/  ISETP.EQ.OR P0, PT, R37, RZ, !P0 ;  /* 0x000000ff2500720c */ /* 0x000fda0004702670 */
[----:B------:R-:W-:Y:S01]  /*4130*/  @P0 LOP3.LUT R8, R15, 0x7ff00000, RZ, 0xfc, !PT ;  /* 0x7ff000000f080812 */ /* 0x000fe200078efcff */
[----:B------:R-:W-:Y:S02]  /*4140*/  @!P0 IMAD.MOV.U32 R14, RZ, RZ, RZ ;  /* 0x000000ffff0e8224 */ /* 0x000fe400078e00ff */
[----:B------:R-:W-:Y:S02]  /*4150*/  @P0 IMAD.MOV.U32 R14, RZ, RZ, RZ ;  /* 0x000000ffff0e0224 */ /* 0x000fe400078e00ff */
[----:B------:R-:W-:Y:S01]  /*4160*/  @P0 IMAD.MOV.U32 R15, RZ, RZ, R8 ;  /* 0x000000ffff0f0224 */ /* 0x000fe200078e0008 */
[----:B------:R-:W-:Y:S06]  /*4170*/  BRA `(.L_x_74) ;  /* 0x0000000000147947 */ /* 0x000fec0003800000 */
.L_x_76:
[----:B------:R-:W-:Y:S01]  /*4180*/  LOP3.LUT R15, R9, 0x80000, RZ, 0xfc, !PT ;  /* 0x00080000090f7812 */ /* 0x000fe200078efcff */
[----:B------:R-:W-:Y:S01]  /*4190*/  IMAD.MOV.U32 R14, RZ, RZ, R8 ;  /* 0x000000ffff0e7224 */ /* 0x000fe200078e0008 */
[----:B------:R-:W-:Y:S06]  /*41a0*/  BRA `(.L_x_74) ;  /* 0x0000000000087947 */ /* 0x000fec0003800000 */
.L_x_75:
[----:B------:R-:W-:Y:S01]  /*41b0*/  LOP3.LUT R15, R11, 0x80000, RZ, 0xfc, !PT ;  /* 0x000800000b0f7812 */ /* 0x000fe200078efcff */
[----:B------:R-:W-:-:S07]  /*41c0*/  IMAD.MOV.U32 R14, RZ, RZ, R10 ;  /* 0x000000ffff0e7224 */ /* 0x000fce00078e000a */
.L_x_74:
[----:B------:R-:W-:Y:S05]  /*41d0*/  BSYNC.RECONVERGENT B4 ;  /* 0x0000000000047941 */ /* 0x000fea0003800200 */
.L_x_72:
[----:B------:R-:W-:Y:S02]  /*41e0*/  IMAD.MOV.U32 R8, RZ, RZ, R2 ;  /* 0x000000ffff087224 */ /* 0x000fe400078e0002 */
[----:B------:R-:W-:Y:S02]  /*41f0*/  IMAD.MOV.U32 R9, RZ, RZ, 0x0 ;  /* 0x00000000ff097424 */ /* 0x000fe400078e00ff */
[----:B------:R-:W-:Y:S02]  /*4200*/  IMAD.MOV.U32 R12, RZ, RZ, R14 ;  /* 0x000000ffff0c7224 */ /* 0x000fe400078e000e */
[----:B------:R-:W-:Y:S01]  /*4210*/  IMAD.MOV.U32 R13, RZ, RZ, R15 ;  /* 0x000000ffff0d7224 */ /* 0x000fe200078e000f */
[----:B------:R-:W-:Y:S06]  /*4220*/  RET.REL.NODEC R8 `(_Z18monte_carlo_kernelIdEvP9TokenTypePciT_S3_S3_S3_yPS3_Pyj) ;  /* 0xffffffbc08747950 */ /* 0x000fec0003c3ffff */
        .weak           $__internal_1_$__cuda_sm20_dsqrt_rn_f64_mediumpath_v1
        .type           $__internal_1_$__cuda_sm20_dsqrt_rn_f64_mediumpath_v1,@function
        .size           $__internal_1_$__cuda_sm20_dsqrt_rn_f64_mediumpath_v1,($_Z18monte_carlo_kernelIdEvP9TokenTypePciT_S3_S3_S3_yPS3_Pyj$__internal_accurate_pow - $__internal_1_$__cuda_sm20_dsqrt_rn_f64_mediumpath_v1)
$__internal_1_$__cuda_sm20_dsqrt_rn_f64_mediumpath_v1:
[----:B------:R-:W-:Y:S01]  /*4230*/  ISETP.GE.U32.AND P0, PT, R32, -0x3400000, PT ;  /* 0xfcc000002000780c */ /* 0x000fe20003f06070 */
[----:B------:R-:W-:Y:S01]  /*4240*/  BSSY.RECONVERGENT B4, `(.L_x_77) ;  /* 0x0000024000047945 */ /* 0x000fe20003800200 */
[----:B------:R-:W-:-:S11]  /*4250*/  IMAD.MOV.U32 R11, RZ, RZ, R17 ;  /* 0x000000ffff0b7224 */ /* 0x000fd600078e0011 */
[----:B------:R-:W-:Y:S05]  /*4260*/  @!P0 BRA `(.L_x_78) ;  /* 0x0000000000208947 */ /* 0x000fea0003800000 */
[----:B------:R-:W-:-:S10]  /*4270*/  DFMA.RM R10, R14, R10, R12 ;  /* 0x0000000a0e0a722b */ /* 0x000fd4000000400c */
[----:B------:R-:W-:-:S05]  /*4280*/  IADD3 R12, P0, PT, R10, 0x1, RZ ;  /* 0x000000010a0c7810 */ /* 0x000fca0007f1e0ff */
[----:B------:R-:W-:-:S06]  /*4290*/  IMAD.X R13, RZ, RZ, R11, P0 ;  /* 0x000000ffff0d7224 */ /* 0x000fcc00000e060b */
[----:B------:R-:W-:-:S08]  /*42a0*/  DFMA.RP R8, -R10, R12, R8 ;  /* 0x0000000c0a08722b */ /* 0x000fd00000008108 */
[----:B------:R-:W-:-:S06]  /*42b0*/  DSETP.GT.AND P0, PT, R8, RZ, PT ;  /* 0x000000ff0800722a */ /* 0x000fcc0003f04000 */
[----:B------:R-:W-:Y:S02]  /*42c0*/  FSEL R10, R12, R10, P0 ;  /* 0x0000000a0c0a7208 */ /* 0x000fe40000000000 */
[----:B------:R-:W-:Y:S01]  /*42d0*/  FSEL R11, R13, R11, P0 ;  /* 0x0000000b0d0b7208 */ /* 0x000fe20000000000 */
[----:B------:R-:W-:Y:S06]  /*42e0*/  BRA `(.L_x_79) ;  /* 0x0000000000647947 */ /* 0x000fec0003800000 */
.L_x_78:
[----:B------:R-:W-:-:S14]  /*42f0*/  DSETP.NE.AND P0, PT, R8, RZ, PT ;  /* 0x000000ff0800722a */ /* 0x000fdc0003f05000 */
[----:B------:R-:W-:Y:S05]  /*4300*/  @!P0 BRA `(.L_x_80) ;  /* 0x0000000000588947 */ /* 0x000fea0003800000 */
[----:B------:R-:W-:-:S13]  /*4310*/  ISETP.GE.AND P0, PT, R9, RZ, PT ;  /* 0x000000ff0900720c */ /* 0x000fda0003f06270 */
[----:B------:R-:W-:Y:S02]  /*4320*/  @!P0 IMAD.MOV.U32 R10, RZ, RZ, 0x0 ;  /* 0x00000000ff0a8424 */ /* 0x000fe400078e00ff */
[----:B------:R-:W-:Y:S01]  /*4330*/  @!P0 IMAD.MOV.U32 R11, RZ, RZ, -0x80000 ;  /* 0xfff80000ff0b8424 */ /* 0x000fe200078e00ff */
[----:B------:R-:W-:Y:S06]  /*4340*/  @!P0 BRA `(.L_x_79) ;  /* 0x00000000004c8947 */ /* 0x000fec0003800000 */
[----:B------:R-:W-:-:S13]  /*4350*/  ISETP.GT.AND P0, PT, R9, 0x7fefffff, PT ;  /* 0x7fefffff0900780c */ /* 0x000fda0003f04270 */
[----:B------:R-:W-:Y:S05]  /*4360*/  @P0 BRA `(.L_x_80) ;  /* 0x0000000000400947 */ /* 0x000fea0003800000 */
[----:B------:R-:W-:Y:S01]  /*4370*/  DMUL R8, R8, 8.11296384146066816958e+31 ;  /* 0x4690000008087828 */ /* 0x000fe20000000000 */
[----:B------:R-:W-:Y:S02]  /*4380*/  IMAD.MOV.U32 R10, RZ, RZ, RZ ;  /* 0x000000ffff0a7224 */ /* 0x000fe400078e00ff */
[----:B------:R-:W-:Y:S02]  /*4390*/  IMAD.MOV.U32 R14, RZ, RZ, 0x0 ;  /* 0x00000000ff0e7424 */ /* 0x000fe400078e00ff */
[----:B------:R-:W-:Y:S01]  /*43a0*/  IMAD.MOV.U32 R15, RZ, RZ, 0x3fd80000 ;  /* 0x3fd80000ff0f7424 */ /* 0x000fe200078e00ff */
[----:B------:R-:W0:Y:S02]  /*43b0*/  MUFU.RSQ64H R11, R9 ;  /* 0x00000009000b7308 */ /* 0x000e240000001c00 */
[----:B0-----:R-:W-:-:S08]  /*43c0*/  DMUL R12, R10, R10 ;  /* 0x0000000a0a0c7228 */ /* 0x001fd00000000000 */
[----:B------:R-:W-:-:S08]  /*43d0*/  DFMA R12, R8, -R12, 1 ;  /* 0x3ff00000080c742b */ /* 0x000fd0000000080c */
[----:B------:R-:W-:Y:S02]  /*43e0*/  DFMA R14, R12, R14, 0.5 ;  /* 0x3fe000000c0e742b */ /* 0x000fe4000000000e */
[----:B------:R-:W-:-:S08]  /*43f0*/  DMUL R12, R10, R12 ;  /* 0x0000000c0a0c7228 */ /* 0x000fd00000000000 */
[----:B------:R-:W-:-:S08]  /*4400*/  DFMA R12, R14, R12, R10 ;  /* 0x0000000c0e0c722b */ /* 0x000fd0000000000a */
[----:B------:R-:W-:Y:S02]  /*4410*/  DMUL R10, R8, R12 ;  /* 0x0000000c080a7228 */ /* 0x000fe40000000000 */
[----:B------:R-:W-:-:S06]  /*4420*/  VIADD R13, R13, 0xfff00000 ;  /* 0xfff000000d0d7836 */ /* 0x000fcc0000000000 */
[----:B------:R-:W-:-:S08]  /*4430*/  DFMA R14, R10, -R10, R8 ;  /* 0x8000000a0a0e722b */ /* 0x000fd00000000008 */
[----:B------:R-:W-:-:S10]  /*4440*/  DFMA R10, R12, R14, R10 ;  /* 0x0000000e0c0a722b */ /* 0x000fd4000000000a */
[----:B------:R-:W-:Y:S01]  /*4450*/  VIADD R11, R11, 0xfcb00000 ;  /* 0xfcb000000b0b7836 */ /* 0x000fe20000000000 */
[----:B------:R-:W-:Y:S06]  /*4460*/  BRA `(.L_x_79) ;  /* 0x0000000000047947 */ /* 0x000fec0003800000 */
.L_x_80:
[----:B------:R-:W-:-:S11]  /*4470*/  DADD R10, R8, R8 ;  /* 0x00000000080a7229 */ /* 0x000fd60000000008 */
.L_x_79:
[----:B------:R-:W-:Y:S05]  /*4480*/  BSYNC.RECONVERGENT B4 ;  /* 0x0000000000047941 */ /* 0x000fea0003800200 */
.L_x_77:
[----:B------:R-:W-:Y:S02]  /*4490*/  IMAD.MOV.U32 R8, RZ, RZ, R2 ;  /* 0x000000ffff087224 */ /* 0x000fe400078e0002 */
[----:B------:R-:W-:Y:S02]  /*44a0*/  IMAD.MOV.U32 R9, RZ, RZ, 0x0 ;  /* 0x00000000ff097424 */ /* 0x000fe400078e00ff */
[----:B------:R-:W-:Y:S02]  /*44b0*/  IMAD.MOV.U32 R18, RZ, RZ, R10 ;  /* 0x000000ffff127224 */ /* 0x000fe400078e000a */
[----:B------:R-:W-:Y:S01]  /*44c0*/  IMAD.MOV.U32 R19, RZ, RZ, R11 ;  /* 0x000000ffff137224 */ /* 0x000fe200078e000b */
[----:B------:R-:W-:Y:S06]  /*44d0*/  RET.REL.NODEC R8 `(_Z18monte_carlo_kernelIdEvP9TokenTypePciT_S3_S3_S3_yPS3_Pyj) ;  /* 0xffffffb808c87950 */ /* 0x000fec0003c3ffff */
        .type           $_Z18monte_carlo_kernelIdEvP9TokenTypePciT_S3_S3_S3_yPS3_Pyj$__internal_accurate_pow,@function
        .size           $_Z18monte_carlo_kernelIdEvP9TokenTypePciT_S3_S3_S3_yPS3_Pyj$__internal_accurate_pow,($_Z18monte_carlo_kernelIdEvP9TokenTypePciT_S3_S3_S3_yPS3_Pyj$__internal_trig_reduction_slowpathd - $_Z18monte_carlo_kernelIdEvP9TokenTypePciT_S3_S3_S3_yPS3_Pyj$__internal_accurate_pow)
$_Z18monte_carlo_kernelIdEvP9TokenTypePciT_S3_S3_S3_yPS3_Pyj$__internal_accurate_pow:
[----:B------:R-:W-:Y:S01]  /*44e0*/  ISETP.GT.U32.AND P1, PT, R35, 0xfffff, PT ;  /* 0x000fffff2300780c */ /* 0x000fe20003f24070 */
[----:B------:R-:W-:Y:S01]  /*44f0*/  IMAD.MOV.U32 R12, RZ, RZ, R35 ;  /* 0x000000ffff0c7224 */ /* 0x000fe200078e0023 */
[----:B------:R-:W-:Y:S01]  /*4500*/  UMOV UR8, 0x7d2cafe2 ;  /* 0x7d2cafe200087882 */ /* 0x000fe20000000000 */
[----:B------:R-:W-:Y:S01]  /*4510*/  IMAD.MOV.U32 R16, RZ, RZ, RZ ;  /* 0x000000ffff107224 */ /* 0x000fe200078e00ff */
[----:B------:R-:W-:Y:S01]  /*4520*/  UMOV UR9, 0x3eb0f5ff ;  /* 0x3eb0f5ff00097882 */ /* 0x000fe20000000000 */
[----:B------:R-:W-:Y:S01]  /*4530*/  UMOV UR10, 0x3b39803f ;  /* 0x3b39803f000a7882 */ /* 0x000fe20000000000 */
[----:B------:R-:W-:-:S07]  /*4540*/  UMOV UR11, 0x3c7abc9e ;  /* 0x3c7abc9e000b7882 */ /* 0x000fce0000000000 */
[----:B------:R-:W-:-:S10]  /*4550*/  @!P1 DMUL R40, R34, 1.80143985094819840000e+16 ;  /* 0x4350000022289828 */ /* 0x000fd40000000000 */
[----:B------:R-:W-:-:S05]  /*4560*/  @!P1 IMAD.MOV.U32 R12, RZ, RZ, R41 ;  /* 0x000000ffff0c9224 */ /* 0x000fca00078e0029 */
[----:B------:R-:W-:-:S04]  /*4570*/  LOP3.LUT R12, R12, 0x800fffff, RZ, 0xc0, !PT ;  /* 0x800fffff0c0c7812 */ /* 0x000fc800078ec0ff */
[----:B------:R-:W-:Y:S01]  /*4580*/  LOP3.LUT R13, R12, 0x3ff00000, RZ, 0xfc, !PT ;  /* 0x3ff000000c0d7812 */ /* 0x000fe200078efcff */
[----:B------:R-:W-:Y:S02]  /*4590*/  IMAD.MOV.U32 R12, RZ, RZ, R34 ;  /* 0x000000ffff0c7224 */ /* 0x000fe400078e0022 */
[----:B------:R-:W-:Y:S01]  /*45a0*/  @!P1 IMAD.MOV.U32 R12, RZ, RZ, R40 ;  /* 0x000000ffff0c9224 */ /* 0x000fe200078e0028 */
[----:B------:R-:W-:Y:S02]  /*45b0*/  ISETP.GE.U32.AND P2, PT, R13, 0x3ff6a09f, PT ;  /* 0x3ff6a09f0d00780c */ /* 0x000fe40003f46070 */
[----:B------:R-:W-:Y:S02]  /*45c0*/  SHF.R.U32.HI R40, RZ, 0x14, R35 ;  /* 0x00000014ff287819 */ /* 0x000fe40000011623 */
[----:B------:R-:W-:-:S09]  /*45d0*/  @!P1 LEA.HI R40, R41, 0xffffffca, RZ, 0xc ;  /* 0xffffffca29289811 */ /* 0x000fd200078f60ff */
[----:B------:R-:W-:-:S04]  /*45e0*/  @P2 VIADD R15, R13, 0xfff00000 ;  /* 0xfff000000d0f2836 */ /* 0x000fc80000000000 */
[----:B------:R-:W-:-:S06]  /*45f0*/  @P2 IMAD.MOV.U32 R13, RZ, RZ, R15 ;  /* 0x000000ffff0d2224 */ /* 0x000fcc00078e000f */
[C---:B------:R-:W-:Y:S02]  /*4600*/  DADD R32, R12.reuse, 1 ;  /* 0x3ff000000c207429 */ /* 0x040fe40000000000 */
[----:B------:R-:W-:-:S04]  /*4610*/  DADD R12, R12, -1 ;  /* 0xbff000000c0c7429 */ /* 0x000fc80000000000 */
[----:B------:R-:W0:Y:S02]  /*4620*/  MUFU.RCP64H R17, R33 ;  /* 0x0000002100117308 */ /* 0x000e240000001800 */
[----:B0-----:R-:W-:-:S08]  /*4630*/  DFMA R14, -R32, R16, 1 ;  /* 0x3ff00000200e742b */ /* 0x001fd00000000110 */
[----:B------:R-:W-:-:S08]  /*4640*/  DFMA R14, R14, R14, R14 ;  /* 0x0000000e0e0e722b */ /* 0x000fd0000000000e */
[----:B------:R-:W-:Y:S01]  /*4650*/  DFMA R14, R16, R14, R16 ;  /* 0x0000000e100e722b */ /* 0x000fe20000000010 */
[----:B------:R-:W-:Y:S02]  /*4660*/  IMAD.MOV.U32 R16, RZ, RZ, 0x41ad3b5a ;  /* 0x41ad3b5aff107424 */ /* 0x000fe400078e00ff */
[----:B------:R-:W-:-:S05]  /*4670*/  IMAD.MOV.U32 R17, RZ, RZ, 0x3ed0f5d2 ;  /* 0x3ed0f5d2ff117424 */ /* 0x000fca00078e00ff */
        /* <DEDUP_REMOVED lines=15> */
[----:B------:R-:W-:Y:S02]  /*4770*/  DMUL R36, R14, R36 ;  /* 0x000000240e247228 */ /* 0x000fe40000000000 */
[----:B------:R-:W-:-:S03]  /*4780*/  DMUL R14, R38, R38 ;  /* 0x00000026260e7228 */ /* 0x000fc60000000000 */
        /* <DEDUP_REMOVED lines=10> */
[----:B------:R-:W-:Y:S01]  /*4830*/  DADD R32, -R12, UR8 ;  /* 0x000000080c207e29 */ /* 0x000fe20008000100 */
[----:B------:R-:W-:Y:S01]  /*4840*/  UMOV UR8, 0xb9e7b0 ;  /* 0x00b9e7b000087882 */ /* 0x000fe20000000000 */
[----:B------:R-:W-:-:S06]  /*4850*/  UMOV UR9, 0x3c46a4cb ;  /* 0x3c46a4cb00097882 */ /* 0x000fcc0000000000 */
[----:B------:R-:W-:Y:S02]  /*4860*/  DFMA R32, R18, R16, R32 ;  /* 0x000000101220722b */ /* 0x000fe40000000020 */
[----:B------:R-:W-:Y:S01]  /*4870*/  DFMA R18, R38, R38, -R14 ;  /* 0x000000262612722b */ /* 0x000fe2000000080e */
[----:B------:R-:W-:Y:S02]  /*4880*/  VIADD R17, R37, 0x100000 ;  /* 0x0010000025117836 */ /* 0x000fe40000000000 */
[----:B------:R-:W-:-:S03]  /*4890*/  IMAD.MOV.U32 R16, RZ, RZ, R36 ;  /* 0x000000ffff107224 */ /* 0x000fc600078e0024 */
[----:B------:R-:W-:Y:S01]  /*48a0*/  DADD R32, R32, -UR8 ;  /* 0x8000000820207e29 */ /* 0x000fe20008000000 */
[----:B------:R-:W-:Y:S01]  /*48b0*/  UMOV UR8, 0x80000000 ;  /* 0x8000000000087882 */ /* 0x000fe20000000000 */
[----:B------:R-:W-:Y:S01]  /*48c0*/  UMOV UR9, 0x43300000 ;  /* 0x4330000000097882 */ /* 0x000fe20000000000 */
[C---:B------:R-:W-:Y:S02]  /*48d0*/  DFMA R16, R38.reuse, R16, R18 ;  /* 0x000000102610722b */ /* 0x040fe40000000012 */
[----:B------:R-:W-:-:S08]  /*48e0*/  DMUL R18, R38, R14 ;  /* 0x0000000e26127228 */ /* 0x000fd00000000000 */
[----:B------:R-:W-:-:S08]  /*48f0*/  DFMA R34, R38, R14, -R18 ;  /* 0x0000000e2622722b */ /* 0x000fd00000000812 */
[----:B------:R-:W-:Y:S02]  /*4900*/  DFMA R34, R36, R14, R34 ;  /* 0x0000000e2422722b */ /* 0x000fe40000000022 */
[----:B------:R-:W-:-:S06]  /*4910*/  DADD R14, R12, R32 ;  /* 0x000000000c0e7229 */ /* 0x000fcc0000000020 */
[----:B------:R-:W-:Y:S02]  /*4920*/  DFMA R16, R38, R16, R34 ;  /* 0x000000102610722b */ /* 0x000fe40000000022 */
[----:B------:R-:W-:Y:S02]  /*4930*/  DADD R34, R12, -R14 ;  /* 0x000000000c227229 */ /* 0x000fe4000000080e */
[----:B------:R-:W-:-:S06]  /*4940*/  DMUL R12, R14, R18 ;  /* 0x000000120e0c7228 */ /* 0x000fcc0000000000 */
[----:B------:R-:W-:Y:S02]  /*4950*/  DADD R34, R32, R34 ;  /* 0x0000000020227229 */ /* 0x000fe40000000022 */
[----:B------:R-:W-:-:S08]  /*4960*/  DFMA R32, R14, R18, -R12 ;  /* 0x000000120e20722b */ /* 0x000fd0000000080c */
[----:B------:R-:W-:-:S08]  /*4970*/  DFMA R16, R14, R16, R32 ;  /* 0x000000100e10722b */ /* 0x000fd00000000020 */
[----:B------:R-:W-:-:S08]  /*4980*/  DFMA R34, R34, R18, R16 ;  /* 0x000000122222722b */ /* 0x000fd00000000010 */
[----:B------:R-:W-:-:S08]  /*4990*/  DADD R16, R12, R34 ;  /* 0x000000000c107229 */ /* 0x000fd00000000022 */
[--C-:B------:R-:W-:Y:S02]  /*49a0*/  DADD R14, R38, R16.reuse ;  /* 0x00000000260e7229 */ /* 0x100fe40000000010 */
[----:B------:R-:W-:-:S06]  /*49b0*/  DADD R12, R12, -R16 ;  /* 0x000000000c0c7229 */ /* 0x000fcc0000000810 */
[----:B------:R-:W-:Y:S02]  /*49c0*/  DADD R38, R38, -R14 ;  /* 0x0000000026267229 */ /* 0x000fe4000000080e */
[----:B------:R-:W-:-:S06]  /*49d0*/  DADD R12, R34, R12 ;  /* 0x00000000220c7229 */ /* 0x000fcc000000000c */
[----:B------:R-:W-:Y:S01]  /*49e0*/  DADD R38, R16, R38 ;  /* 0x0000000010267229 */ /* 0x000fe20000000026 */
[C---:B------:R-:W-:Y:S02]  /*49f0*/  VIADD R16, R40.reuse, 0xfffffc01 ;  /* 0xfffffc0128107836 */ /* 0x040fe40000000000 */
[----:B------:R-:W-:-:S05]  /*4a00*/  @P2 VIADD R16, R40, 0xfffffc02 ;  /* 0xfffffc0228102836 */ /* 0x000fca0000000000 */
[----:B------:R-:W-:-:S08]  /*4a10*/  DADD R12, R12, R38 ;  /* 0x000000000c0c7229 */ /* 0x000fd00000000026 */
[----:B------:R-:W-:Y:S01]  /*4a20*/  DADD R36, R36, R12 ;  /* 0x0000000024247229 */ /* 0x000fe2000000000c */
[----:B------:R-:W-:Y:S01]  /*4a30*/  LOP3.LUT R12, R16, 0x80000000, RZ, 0x3c, !PT ;  /* 0x80000000100c7812 */ /* 0x000fe200078e3cff */
[----:B------:R-:W-:-:S06]  /*4a40*/  IMAD.MOV.U32 R13, RZ, RZ, 0x43300000 ;  /* 0x43300000ff0d7424 */ /* 0x000fcc00078e00ff */
[----:B------:R-:W-:Y:S02]  /*4a50*/  DADD R18, R14, R36 ;  /* 0x000000000e127229 */ /* 0x000fe40000000024 */
[----:B------:R-:W-:Y:S01]  /*4a60*/  DADD R12, R12, -UR8 ;  /* 0x800000080c0c7e29 */ /* 0x000fe20008000000 */
[----:B------:R-:W-:Y:S01]  /*4a70*/  UMOV UR8, 0xfefa39ef ;  /* 0xfefa39ef00087882 */ /* 0x000fe20000000000 */
[----:B------:R-:W-:-:S04]  /*4a80*/  UMOV UR9, 0x3fe62e42 ;  /* 0x3fe62e4200097882 */ /* 0x000fc80000000000 */
[--C-:B------:R-:W-:Y:S02]  /*4a90*/  DADD R32, R14, -R18.reuse ;  /* 0x000000000e207229 */ /* 0x100fe40000000812 */
[----:B------:R-:W-:-:S06]  /*4aa0*/  DFMA R16, R12, UR8, R18 ;  /* 0x000000080c107c2b */ /* 0x000fcc0008000012 */
[----:B------:R-:W-:Y:S02]  /*4ab0*/  DADD R32, R36, R32 ;  /* 0x0000000024207229 */ /* 0x000fe40000000020 */
[----:B------:R-:W-:-:S08]  /*4ac0*/  DFMA R14, R12, -UR8, R16 ;  /* 0x800000080c0e7c2b */ /* 0x000fd00008000010 */
[----:B------:R-:W-:-:S08]  /*4ad0*/  DADD R14, -R18, R14 ;  /* 0x00000000120e7229 */ /* 0x000fd0000000010e */
[----:B------:R-:W-:Y:S01]  /*4ae0*/  DADD R14, R32, -R14 ;  /* 0x00000000200e7229 */ /* 0x000fe2000000080e */
[----:B------:R-:W-:Y:S02]  /*4af0*/  IMAD.MOV.U32 R33, RZ, RZ, R9 ;  /* 0x000000ffff217224 */ /* 0x000fe400078e0009 */
[----:B------:R-:W-:-:S03]  /*4b00*/  IMAD.MOV.U32 R32, RZ, RZ, R8 ;  /* 0x000000ffff207224 */ /* 0x000fc600078e0008 */
[C---:B------:R-:W-:Y:S02]  /*4b10*/  LOP3.LUT R19, R33.reuse, 0xff0fffff, RZ, 0xc0, !PT ;  /* 0xff0fffff21137812 */ /* 0x040fe400078ec0ff */
[----:B------:R-:W-:Y:S01]  /*4b20*/  DFMA R14, R12, UR10, R14 ;  /* 0x0000000a0c0e7c2b */ /* 0x000fe2000800000e */
[----:B------:R-:W-:-:S05]  /*4b30*/  IMAD.SHL.U32 R12, R33, 0x2, RZ ;  /* 0x00000002210c7824 */ /* 0x000fca00078e00ff */
[----:B------:R-:W-:Y:S02]  /*4b40*/  ISETP.GT.U32.AND P1, PT, R12, -0x2000001, PT ;  /* 0xfdffffff0c00780c */ /* 0x000fe40003f24070 */
[----:B------:R-:W-:Y:S02]  /*4b50*/  DADD R12, R16, R14 ;  /* 0x00000000100c7229 */ /* 0x000fe4000000000e */
[----:B------:R-:W-:-:S06]  /*4b60*/  SEL R33, R19, R33, P1 ;  /* 0x0000002113217207 */ /* 0x000fcc0000800000 */
[----:B------:R-:W-:Y:S02]  /*4b70*/  DADD R16, R16, -R12 ;  /* 0x0000000010107229 */ /* 0x000fe4000000080c */
[----:B------:R-:W-:-:S06]  /*4b80*/  DMUL R34, R12, R32 ;  /* 0x000000200c227228 */ /* 0x000fcc0000000000 */
[----:B------:R-:W-:Y:S02]  /*4b90*/  DADD R16, R14, R16 ;  /* 0x000000000e107229 */ /* 0x000fe40000000010 */
[----:B------:R-:W-:Y:S01]  /*4ba0*/  DFMA R12, R12, R32, -R34 ;  /* 0x000000200c0c722b */ /* 0x000fe20000000822 */
[----:B------:R-:W-:Y:S02]  /*4bb0*/  IMAD.MOV.U32 R14, RZ, RZ, 0x652b82fe ;  /* 0x652b82feff0e7424 */ /* 0x000fe400078e00ff */
[----:B------:R-:W-:-:S05]  /*4bc0*/  IMAD.MOV.U32 R15, RZ, RZ, 0x3ff71547 ;  /* 0x3ff71547ff0f7424 */ /* 0x000fca00078e00ff */
[----:B------:R-:W-:-:S08]  /*4bd0*/  DFMA R32, R16, R32, R12 ;  /* 0x000000201020722b */ /* 0x000fd0000000000c */
[----:B------:R-:W-:-:S08]  /*4be0*/  DADD R12, R34, R32 ;  /* 0x00000000220c7229 */ /* 0x000fd00000000020 */
[----:B------:R-:W-:Y:S02]  /*4bf0*/  DFMA R14, R12, R14, 6.75539944105574400000e+15 ;  /* 0x433800000c0e742b */ /* 0x000fe4000000000e */
[----:B------:R-:W-:Y:S01]  /*4c00*/  FSETP.GEU.AND P1, PT, |R13|, 4.1917929649353027344, PT ;  /* 0x4086232b0d00780b */ /* 0x000fe20003f2e200 */
[----:B------:R-:W-:-:S05]  /*4c10*/  DADD R34, R34, -R12 ;  /* 0x0000000022227229 */ /* 0x000fca000000080c */
[----:B------:R-:W-:-:S03]  /*4c20*/  DADD R16, R14, -6.75539944105574400000e+15 ;  /* 0xc33800000e107429 */ /* 0x000fc60000000000 */
[----:B------:R-:W-:-:S05]  /*4c30*/  DADD R32, R32, R34 ;  /* 0x0000000020207229 */ /* 0x000fca0000000022 */
        /* <DEDUP_REMOVED lines=50> */
.L_x_81:
[----:B------:R-:W-:Y:S01]  /*4f60*/  DFMA R32, R32, R18, R18 ;  /* 0x000000122020722b */ /* 0x000fe20000000012 */
[----:B------:R-:W-:Y:S01]  /*4f70*/  IMAD.MOV.U32 R12, RZ, RZ, R2 ;  /* 0x000000ffff0c7224 */ /* 0x000fe200078e0002 */
[----:B------:R-:W-:Y:S01]  /*4f80*/  DSETP.NEU.AND P1, PT, |R18|, +INF , PT ;  /* 0x7ff000001200742a */ /* 0x000fe20003f2d200 */
[----:B------:R-:W-:-:S07]  /*4f90*/  IMAD.MOV.U32 R13, RZ, RZ, 0x0 ;  /* 0x00000000ff0d7424 */ /* 0x000fce00078e00ff */
[----:B------:R-:W-:Y:S02]  /*4fa0*/  FSEL R17, R18, R32, !P1 ;  /* 0x0000002012117208 */ /* 0x000fe40004800000 */
[----:B------:R-:W-:Y:S01]  /*4fb0*/  FSEL R18, R19, R33, !P1 ;  /* 0x0000002113127208 */ /* 0x000fe20004800000 */
[----:B------:R-:W-:Y:S06]  /*4fc0*/  RET.REL.NODEC R12 `(_Z18monte_carlo_kernelIdEvP9TokenTypePciT_S3_S3_S3_yPS3_Pyj) ;  /* 0xffffffb00c0c7950 */ /* 0x000fec0003c3ffff */
        .type           $_Z18monte_carlo_kernelIdEvP9TokenTypePciT_S3_S3_S3_yPS3_Pyj$__internal_trig_reduction_slowpathd,@function
        .size           $_Z18monte_carlo_kernelIdEvP9TokenTypePciT_S3_S3_S3_yPS3_Pyj$__internal_trig_reduction_slowpathd,(.L_x_170 - $_Z18monte_carlo_kernelIdEvP9TokenTypePciT_S3_S3_S3_yPS3_Pyj$__internal_trig_reduction_slowpathd)
$_Z18monte_carlo_kernelIdEvP9TokenTypePciT_S3_S3_S3_yPS3_Pyj$__internal_trig_reduction_slowpathd:
[----:B------:R-:W-:Y:S01]  /*4fd0*/  SHF.R.U32.HI R10, RZ, 0x14, R9 ;  /* 0x00000014ff0a7819 */ /* 0x000fe20000011609 */
[----:B------:R-:W-:Y:S02]  /*4fe0*/  IMAD.MOV.U32 R36, RZ, RZ, R11 ;  /* 0x000000ffff247224 */ /* 0x000fe400078e000b */
[----:B------:R-:W-:Y:S01]  /*4ff0*/  IMAD.MOV.U32 R37, RZ, RZ, R9 ;  /* 0x000000ffff257224 */ /* 0x000fe200078e0009 */
[----:B------:R-:W-:Y:S01]  /*5000*/  LOP3.LUT R12, R10, 0x7ff, RZ, 0xc0, !PT ;  /* 0x000007ff0a0c7812 */ /* 0x000fe200078ec0ff */
[----:B------:R-:W-:-:S03]  /*5010*/  IMAD.MOV.U32 R11, RZ, RZ, RZ ;  /* 0x000000ffff0b7224 */ /* 0x000fc600078e00ff */
[----:B------:R-:W-:-:S13]  /*5020*/  ISETP.NE.AND P0, PT, R12, 0x7ff, PT ;  /* 0x000007ff0c00780c */ /* 0x000fda0003f05270 */
[----:B------:R-:W-:Y:S05]  /*5030*/  @!P0 BRA `(.L_x_82) ;  /* 0x00000008004c8947 */ /* 0x000fea0003800000 */
[----:B------:R-:W-:Y:S01]  /*5040*/  VIADD R12, R12, 0xfffffc00 ;  /* 0xfffffc000c0c7836 */ /* 0x000fe20000000000 */
[----:B------:R-:W-:Y:S01]  /*5050*/  BSSY.RECONVERGENT B5, `(.L_x_83) ;  /* 0x0000030000057945 */ /* 0x000fe20003800200 */
[----:B------:R-:W-:Y:S01]  /*5060*/  VIADD R19, R1, 0x320 ;  /* 0x0000032001137836 */ /* 0x000fe20000000000 */
[----:B------:R-:W-:Y:S02]  /*5070*/  CS2R R14, SRZ ;  /* 0x00000000000e7805 */ /* 0x000fe4000001ff00 */
[----:B------:R-:W-:Y:S02]  /*5080*/  SHF.R.U32.HI R11, RZ, 0x6, R12 ;  /* 0x00000006ff0b7819 */ /* 0x000fe4000001160c */
[----:B------:R-:W-:Y:S02]  /*5090*/  ISETP.GE.U32.AND P0, PT, R12, 0x80, PT ;  /* 0x000000800c00780c */ /* 0x000fe40003f06070 */
[C---:B------:R-:W-:Y:S02]  /*50a0*/  IADD3 R18, PT, PT, -R11.reuse, 0x13, RZ ;  /* 0x000000130b127810 */ /* 0x040fe40007ffe1ff */
[----:B------:R-:W-:-:S02]  /*50b0*/  IADD3 R35, PT, PT, -R11, 0xf, RZ ;  /* 0x0000000f0b237810 */ /* 0x000fc40007ffe1ff */
[----:B------:R-:W-:-:S04]  /*50c0*/  SEL R18, R18, 0x12, P0 ;  /* 0x0000001212127807 */ /* 0x000fc80000000000 */
[----:B------:R-:W-:-:S13]  /*50d0*/  ISETP.GE.AND P0, PT, R35, R18, PT ;  /* 0x000000122300720c */ /* 0x000fda0003f06270 */
[----:B------:R-:W-:Y:S05]  /*50e0*/  @P0 BRA `(.L_x_84) ;  /* 0x0000000000980947 */ /* 0x000fea0003800000 */
[----:B------:R-:W0:Y:S01]  /*50f0*/  LDC.64 R12, c[0x0][0x358] ;  /* 0x0000d600ff0c7b82 */ /* 0x000e220000000a00 */
[C---:B------:R-:W-:Y:S01]  /*5100*/  SHF.L.U64.HI R31, R36.reuse, 0xb, R37 ;  /* 0x0000000b241f7819 */ /* 0x040fe20000010225 */
[----:B------:R-:W-:Y:S01]  /*5110*/  BSSY.RECONVERGENT B6, `(.L_x_85) ;  /* 0x0000022000067945 */ /* 0x000fe20003800200 */
[----:B------:R-:W-:Y:S01]  /*5120*/  IMAD.SHL.U32 R33, R36, 0x800, RZ ;  /* 0x0000080024217824 */ /* 0x000fe200078e00ff */
[----:B------:R-:W-:Y:S01]  /*5130*/  IADD3 R34, PT, PT, RZ, -R11, -R18 ;  /* 0x8000000bff227210 */ /* 0x000fe20007ffe812 */
[----:B------:R-:W-:Y:S01]  /*5140*/  IMAD.MOV.U32 R32, RZ, RZ, RZ ;  /* 0x000000ffff207224 */ /* 0x000fe200078e00ff */
[----:B------:R-:W-:Y:S02]  /*5150*/  CS2R R14, SRZ ;  /* 0x00000000000e7805 */ /* 0x000fe4000001ff00 */
[----:B------:R-:W-:-:S07]  /*5160*/  LOP3.LUT R31, R31, 0x80000000, RZ, 0xfc, !PT ;  /* 0x800000001f1f7812 */ /* 0x000fce00078efcff */
.L_x_86:
[----:B------:R-:W1:Y:S01]  /*5170*/  LDC.64 R16, c[0x4][0x78] ;  /* 0x01001e00ff107b82 */ /* 0x000e620000000a00 */
[----:B0-----:R-:W-:Y:S02]  /*5180*/  R2UR UR8, R12 ;  /* 0x000000000c0872ca */ /* 0x001fe400000e0000 */
[----:B------:R-:W-:Y:S01]  /*5190*/  R2UR UR9, R13 ;  /* 0x000000000d0972ca */ /* 0x000fe200000e0000 */
[----:B-1----:R-:W-:-:S12]  /*51a0*/  IMAD.WIDE R16, R35, 0x8, R16 ;  /* 0x0000000823107825 */ /* 0x002fd800078e0210 */
[----:B------:R-:W2:Y:S01]  /*51b0*/  LDG.E.64.CONSTANT R16, desc[UR8][R16.64] ;  /* 0x0000000810107981 */ /* 0x000ea2000c1e9b00 */
[----:B------:R-:W-:Y:S02]  /*51c0*/  VIADD R34, R34, 0x1 ;  /* 0x0000000122227836 */ /* 0x000fe40000000000 */
[----:B------:R-:W-:Y:S02]  /*51d0*/  VIADD R35, R35, 0x1 ;  /* 0x0000000123237836 */ /* 0x000fe40000000000 */
[----:B--2---:R-:W-:-:S04]  /*51e0*/  IMAD.WIDE.U32 R14, P2, R16, R33, R14 ;  /* 0x00000021100e7225 */ /* 0x004fc8000784000e */
[----:B------:R-:W-:Y:S02]  /*51f0*/  IMAD R37, R16, R31, RZ ;  /* 0x0000001f10257224 */ /* 0x000fe400078e02ff */
[CC--:B------:R-:W-:Y:S02]  /*5200*/  IMAD R36, R17.reuse, R33.reuse, RZ ;  /* 0x0000002111247224 */ /* 0x0c0fe400078e02ff */
[----:B------:R-:W-:Y:S01]  /*5210*/  IMAD.HI.U32 R39, R17, R33, RZ ;  /* 0x0000002111277227 */ /* 0x000fe200078e00ff */
[----:B------:R-:W-:-:S03]  /*5220*/  IADD3 R15, P0, PT, R37, R15, RZ ;  /* 0x0000000f250f7210 */ /* 0x000fc60007f1e0ff */
[----:B------:R-:W-:Y:S01]  /*5230*/  IMAD R37, R32, 0x8, R19 ;  /* 0x0000000820257824 */ /* 0x000fe200078e0213 */
[----:B------:R-:W-:Y:S01]  /*5240*/  IADD3 R15, P1, PT, R36, R15, RZ ;  /* 0x0000000f240f7210 */ /* 0x000fe20007f3e0ff */
[----:B------:R-:W-:-:S04]  /*5250*/  IMAD.HI.U32 R36, R16, R31, RZ ;  /* 0x0000001f10247227 */ /* 0x000fc800078e00ff */
[----:B------:R-:W-:Y:S01]  /*5260*/  IMAD.X R16, RZ, RZ, R36, P2 ;  /* 0x000000ffff107224 */ /* 0x000fe200010e0624 */
[----:B------:R0:W-:Y:S01]  /*5270*/  STL.64 [R37], R14 ;  /* 0x0000000e25007387 */ /* 0x0001e20000100a00 */
[----:B------:R-:W-:-:S03]  /*5280*/  IMAD.HI.U32 R36, R17, R31, RZ ;  /* 0x0000001f11247227 */ /* 0x000fc600078e00ff */
[----:B------:R-:W-:Y:S01]  /*5290*/  IADD3.X R16, P0, PT, R39, R16, RZ, P0, !PT ;  /* 0x0000001027107210 */ /* 0x000fe2000071e4ff */
[----:B------:R-:W-:Y:S02]  /*52a0*/  IMAD R17, R17, R31, RZ ;  /* 0x0000001f11117224 */ /* 0x000fe400078e02ff */
[----:B------:R-:W-:-:S03]  /*52b0*/  VIADD R32, R32, 0x1 ;  /* 0x0000000120207836 */ /* 0x000fc60000000000 */
[----:B------:R-:W-:Y:S01]  /*52c0*/  IADD3.X R17, P1, PT, R17, R16, RZ, P1, !PT ;  /* 0x0000001011117210 */ /* 0x000fe20000f3e4ff */
[----:B------:R-:W-:Y:S01]  /*52d0*/  IMAD.X R16, RZ, RZ, R36, P0 ;  /* 0x000000ffff107224 */ /* 0x000fe200000e0624 */
[----:B------:R-:W-:-:S03]  /*52e0*/  ISETP.NE.AND P0, PT, R34, -0xf, PT ;  /* 0xfffffff12200780c */ /* 0x000fc60003f05270 */
[----:B------:R-:W-:Y:S02]  /*52f0*/  IMAD.X R16, RZ, RZ, R16, P1 ;  /* 0x000000ffff107224 */ /* 0x000fe400008e0610 */
[----:B0-----:R-:W-:Y:S02]  /*5300*/  IMAD.MOV.U32 R14, RZ, RZ, R17 ;  /* 0x000000ffff0e7224 */ /* 0x001fe400078e0011 */
[----:B------:R-:W-:-:S06]  /*5310*/  IMAD.MOV.U32 R15, RZ, RZ, R16 ;  /* 0x000000ffff0f7224 */ /* 0x000fcc00078e0010 */
[----:B------:R-:W-:Y:S05]  /*5320*/  @P0 BRA `(.L_x_86) ;  /* 0xfffffffc00900947 */ /* 0x000fea000383ffff */
[----:B------:R-:W-:Y:S05]  /*5330*/  BSYNC.RECONVERGENT B6 ;  /* 0x0000000000067941 */ /* 0x000fea0003800200 */
.L_x_85:
[----:B------:R-:W-:-:S07]  /*5340*/  IMAD.MOV.U32 R35, RZ, RZ, R18 ;  /* 0x000000ffff237224 */ /* 0x000fce00078e0012 */
.L_x_84:
[----:B------:R-:W-:Y:S05]  /*5350*/  BSYNC.RECONVERGENT B5 ;  /* 0x0000000000057941 */ /* 0x000fea0003800200 */
.L_x_83:
[----:B------:R-:W-:Y:S01]  /*5360*/  LOP3.LUT P0, R37, R10, 0x3f, RZ, 0xc0, !PT ;  /* 0x0000003f0a257812 */ /* 0x000fe2000780c0ff */
[----:B------:R-:W-:-:S04]  /*5370*/  IMAD.IADD R10, R11, 0x1, R35 ;  /* 0x000000010b0a7824 */ /* 0x000fc800078e0223 */
[----:B------:R-:W-:-:S05]  /*5380*/  IMAD.U32 R39, R10, 0x8, R19 ;  /* 0x000000080a277824 */ /* 0x000fca00078e0013 */
[----:B------:R0:W-:Y:S04]  /*5390*/  STL.64 [R39+-0x78], R14 ;  /* 0xffff880e27007387 */ /* 0x0001e80000100a00 */
[----:B------:R-:W2:Y:S04]  /*53a0*/  @P0 LDL.64 R18, [R1+0x328] ;  /* 0x0003280001120983 */ /* 0x000ea80000100a00 */
[----:B------:R-:W3:Y:S04]  /*53b0*/  LDL.64 R12, [R1+0x330] ;  /* 0x00033000010c7983 */ /* 0x000ee80000100a00 */
[----:B------:R-:W4:Y:S01]  /*53c0*/  LDL.64 R10, [R1+0x338] ;  /* 0x00033800010a7983 */ /* 0x000f220000100a00 */
[----:B------:R-:W-:Y:S01]  /*53d0*/  @P0 LOP3.LUT R16, R37, 0x3f, RZ, 0x3c, !PT ;  /* 0x0000003f25100812 */ /* 0x000fe200078e3cff */
[----:B------:R-:W-:Y:S01]  /*53e0*/  BSSY.RECONVERGENT B5, `(.L_x_87) ;  /* 0x0000034000057945 */ /* 0x000fe20003800200 */
[----:B--2---:R-:W-:-:S02]  /*53f0*/  @P0 SHF.R.U64 R17, R18, 0x1, R19 ;  /* 0x0000000112110819 */ /* 0x004fc40000001213 */
[----:B------:R-:W-:Y:S02]  /*5400*/  @P0 SHF.R.U32.HI R19, RZ, 0x1, R19 ;  /* 0x00000001ff130819 */ /* 0x000fe40000011613 */
[CC--:B---3--:R-:W-:Y:S02]  /*5410*/  @P0 SHF.L.U32 R31, R12.reuse, R37.reuse, RZ ;  /* 0x000000250c1f0219 */ /* 0x0c8fe400000006ff */
[----:B0-----:R-:W-:Y:S02]  /*5420*/  @P0 SHF.R.U64 R14, R17, R16, R19 ;  /* 0x00000010110e0219 */ /* 0x001fe40000001213 */
[--C-:B------:R-:W-:Y:S02]  /*5430*/  @P0 SHF.R.U32.HI R35, RZ, 0x1, R13.reuse ;  /* 0x00000001ff230819 */ /* 0x100fe4000001160d */
[C-C-:B------:R-:W-:Y:S02]  /*5440*/  @P0 SHF.R.U64 R33, R12.reuse, 0x1, R13.reuse ;  /* 0x000000010c210819 */ /* 0x140fe4000000120d */
[----:B------:R-:W-:-:S02]  /*5450*/  @P0 SHF.L.U64.HI R18, R12, R37, R13 ;  /* 0x000000250c120219 */ /* 0x000fc4000001020d */
[----:B------:R-:W-:Y:S02]  /*5460*/  @P0 SHF.R.U32.HI R15, RZ, R16, R19 ;  /* 0x00000010ff0f0219 */ /* 0x000fe40000011613 */
[----:B------:R-:W-:Y:S02]  /*5470*/  @P0 LOP3.LUT R12, R31, R14, RZ, 0xfc, !PT ;  /* 0x0000000e1f0c0212 */ /* 0x000fe400078efcff */
[----:B----4-:R-:W-:Y:S02]  /*5480*/  @P0 SHF.L.U32 R17, R10, R37, RZ ;  /* 0x000000250a110219 */ /* 0x010fe400000006ff */
[----:B------:R-:W-:Y:S02]  /*5490*/  @P0 SHF.R.U64 R32, R33, R16, R35 ;  /* 0x0000001021200219 */ /* 0x000fe40000001223 */
[----:B------:R-:W-:Y:S01]  /*54a0*/  @P0 LOP3.LUT R13, R18, R15, RZ, 0xfc, !PT ;  /* 0x0000000f120d0212 */ /* 0x000fe200078efcff */
[----:B------:R-:W-:Y:S01]  /*54b0*/  IMAD.SHL.U32 R18, R12, 0x4, RZ ;  /* 0x000000040c127824 */ /* 0x000fe200078e00ff */
[----:B------:R-:W-:-:S02]  /*54c0*/  @P0 SHF.L.U64.HI R37, R10, R37, R11 ;  /* 0x000000250a250219 */ /* 0x000fc4000001020b */
[----:B------:R-:W-:Y:S02]  /*54d0*/  @P0 SHF.R.U32.HI R16, RZ, R16, R35 ;  /* 0x00000010ff100219 */ /* 0x000fe40000011623 */
[----:B------:R-:W-:Y:S02]  /*54e0*/  @P0 LOP3.LUT R10, R17, R32, RZ, 0xfc, !PT ;  /* 0x00000020110a0212 */ /* 0x000fe400078efcff */
[----:B------:R-:W-:Y:S02]  /*54f0*/  SHF.L.U64.HI R31, R12, 0x2, R13 ;  /* 0x000000020c1f7819 */ /* 0x000fe4000001020d */
[----:B------:R-:W-:Y:S02]  /*5500*/  @P0 LOP3.LUT R11, R37, R16, RZ, 0xfc, !PT ;  /* 0x00000010250b0212 */ /* 0x000fe400078efcff */
[----:B------:R-:W-:Y:S02]  /*5510*/  SHF.L.W.U32.HI R13, R13, 0x2, R10 ;  /* 0x000000020d0d7819 */ /* 0x000fe40000010e0a */
[----:B------:R-:W-:-:S02]  /*5520*/  IADD3 RZ, P0, PT, RZ, -R18, RZ ;  /* 0x80000012ffff7210 */ /* 0x000fc40007f1e0ff */
[----:B------:R-:W-:Y:S02]  /*5530*/  LOP3.LUT R12, RZ, R31, RZ, 0x33, !PT ;  /* 0x0000001fff0c7212 */ /* 0x000fe400078e33ff */
[----:B------:R-:W-:Y:S02]  /*5540*/  SHF.L.W.U32.HI R10, R10, 0x2, R11 ;  /* 0x000000020a0a7819 */ /* 0x000fe40000010e0b */
[----:B------:R-:W-:Y:S02]  /*5550*/  LOP3.LUT R14, RZ, R13, RZ, 0x33, !PT ;  /* 0x0000000dff0e7212 */ /* 0x000fe400078e33ff */
[----:B------:R-:W-:Y:S02]  /*5560*/  IADD3.X R12, P0, PT, RZ, R12, RZ, P0, !PT ;  /* 0x0000000cff0c7210 */ /* 0x000fe4000071e4ff */
[----:B------:R-:W-:Y:S02]  /*5570*/  LOP3.LUT R15, RZ, R10, RZ, 0x33, !PT ;  /* 0x0000000aff0f7212 */ /* 0x000fe400078e33ff */
[----:B------:R-:W-:-:S02]  /*5580*/  IADD3.X R14, P1, PT, RZ, R14, RZ, P0, !PT ;  /* 0x0000000eff0e7210 */ /* 0x000fc4000073e4ff */
[----:B------:R-:W-:-:S03]  /*5590*/  ISETP.GT.U32.AND P2, PT, R13, -0x1, PT ;  /* 0xffffffff0d00780c */ /* 0x000fc60003f44070 */
[----:B------:R-:W-:Y:S01]  /*55a0*/  IMAD.X R15, RZ, RZ, R15, P1 ;  /* 0x000000ffff0f7224 */ /* 0x000fe200008e060f */
[----:B------:R-:W-:-:S04]  /*55b0*/  ISETP.GT.AND.EX P0, PT, R10, -0x1, PT, P2 ;  /* 0xffffffff0a00780c */ /* 0x000fc80003f04320 */
[----:B------:R-:W-:Y:S02]  /*55c0*/  SEL R17, R10, R15, P0 ;  /* 0x0000000f0a117207 */ /* 0x000fe40000000000 */
[----:B------:R-:W-:Y:S02]  /*55d0*/  SEL R19, R13, R14, P0 ;  /* 0x0000000e0d137207 */ /* 0x000fe40000000000 */
[----:B------:R-:W-:Y:S02]  /*55e0*/  ISETP.NE.U32.AND P1, PT, R17, RZ, PT ;  /* 0x000000ff1100720c */ /* 0x000fe40003f25070 */
[----:B------:R-:W-:Y:S02]  /*55f0*/  SEL R31, R31, R12, P0 ;  /* 0x0000000c1f1f7207 */ /* 0x000fe40000000000 */
[----:B------:R-:W-:Y:S01]  /*5600*/  SEL R13, R19, R17, !P1 ;  /* 0x00000011130d7207 */ /* 0x000fe20004800000 */
[----:B------:R-:W-:-:S05]  /*5610*/  @!P0 IMAD.MOV R18, RZ, RZ, -R18 ;  /* 0x000000ffff128224 */ /* 0x000fca00078e0a12 */
[----:B------:R-:W0:Y:S02]  /*5620*/  FLO.U32 R13, R13 ;  /* 0x0000000d000d7300 */ /* 0x000e2400000e0000 */
[C---:B0-----:R-:W-:Y:S02]  /*5630*/  IADD3 R14, PT, PT, -R13.reuse, 0x1f, RZ ;  /* 0x0000001f0d0e7810 */ /* 0x041fe40007ffe1ff */
[----:B------:R-:W-:-:S03]  /*5640*/  IADD3 R16, PT, PT, -R13, 0x3f, RZ ;  /* 0x0000003f0d107810 */ /* 0x000fc60007ffe1ff */
[----:B------:R-:W-:-:S05]  /*5650*/  @P1 IMAD.MOV R16, RZ, RZ, R14 ;  /* 0x000000ffff101224 */ /* 0x000fca00078e020e */
[----:B------:R-:W-:-:S13]  /*5660*/  ISETP.NE.AND P1, PT, R16, RZ, PT ;  /* 0x000000ff1000720c */ /* 0x000fda0003f25270 */
[----:B------:R-:W-:Y:S05]  /*5670*/  @!P1 BRA `(.L_x_88) ;  /* 0x0000000000289947 */ /* 0x000fea0003800000 */
[--C-:B------:R-:W-:Y:S02]  /*5680*/  SHF.R.U64 R14, R18, 0x1, R31.reuse ;  /* 0x00000001120e7819 */ /* 0x100fe4000000121f */
[C---:B------:R-:W-:Y:S02]  /*5690*/  LOP3.LUT R12, R16.reuse, 0x3f, RZ, 0xc0, !PT ;  /* 0x0000003f100c7812 */ /* 0x040fe400078ec0ff */
[----:B------:R-:W-:Y:S02]  /*56a0*/  SHF.R.U32.HI R18, RZ, 0x1, R31 ;  /* 0x00000001ff127819 */ /* 0x000fe4000001161f */
[----:B------:R-:W-:Y:S02]  /*56b0*/  LOP3.LUT R13, R16, 0x3f, RZ, 0xc, !PT ;  /* 0x0000003f100d7812 */ /* 0x000fe400078e0cff */
[CC--:B------:R-:W-:Y:S02]  /*56c0*/  SHF.L.U64.HI R32, R19.reuse, R12.reuse, R17 ;  /* 0x0000000c13207219 */ /* 0x0c0fe40000010211 */
[----:B------:R-:W-:-:S02]  /*56d0*/  SHF.L.U32 R15, R19, R12, RZ ;  /* 0x0000000c130f7219 */ /* 0x000fc400000006ff */
[-CC-:B------:R-:W-:Y:S02]  /*56e0*/  SHF.R.U64 R12, R14, R13.reuse, R18.reuse ;  /* 0x0000000d0e0c7219 */ /* 0x180fe40000001212 */
[----:B------:R-:W-:Y:S02]  /*56f0*/  SHF.R.U32.HI R13, RZ, R13, R18 ;  /* 0x0000000dff0d7219 */ /* 0x000fe40000011612 */
[----:B------:R-:W-:Y:S02]  /*5700*/  LOP3.LUT R19, R15, R12, RZ, 0xfc, !PT ;  /* 0x0000000c0f137212 */ /* 0x000fe400078efcff */
[----:B------:R-:W-:-:S07]  /*5710*/  LOP3.LUT R17, R32, R13, RZ, 0xfc, !PT ;  /* 0x0000000d20117212 */ /* 0x000fce00078efcff */
.L_x_88:
[----:B------:R-:W-:Y:S05]  /*5720*/  BSYNC.RECONVERGENT B5 ;  /* 0x0000000000057941 */ /* 0x000fea0003800200 */
.L_x_87:
[----:B------:R-:W-:Y:S01]  /*5730*/  IMAD.WIDE.U32 R14, R19, 0x2168c235, RZ ;  /* 0x2168c235130e7825 */ /* 0x000fe200078e00ff */
[----:B------:R-:W-:-:S03]  /*5740*/  SHF.R.U32.HI R11, RZ, 0x1e, R11 ;  /* 0x0000001eff0b7819 */ /* 0x000fc6000001160b */
[----:B------:R-:W-:Y:S01]  /*5750*/  IMAD.MOV.U32 R12, RZ, RZ, R15 ;  /* 0x000000ffff0c7224 */ /* 0x000fe200078e000f */
[----:B------:R-:W-:Y:S01]  /*5760*/  IADD3 RZ, P1, PT, R14, R14, RZ ;  /* 0x0000000e0eff7210 */ /* 0x000fe20007f3e0ff */
[----:B------:R-:W-:Y:S01]  /*5770*/  IMAD.MOV.U32 R13, RZ, RZ, RZ ;  /* 0x000000ffff0d7224 */ /* 0x000fe200078e00ff */
[----:B------:R-:W-:Y:S01]  /*5780*/  LEA.HI R11, R10, R11, RZ, 0x1 ;  /* 0x0000000b0a0b7211 */ /* 0x000fe200078f08ff */
[----:B------:R-:W-:-:S04]  /*5790*/  IMAD.HI.U32 R15, R17, -0x36f0255e, RZ ;  /* 0xc90fdaa2110f7827 */ /* 0x000fc800078e00ff */
[----:B------:R-:W-:-:S04]  /*57a0*/  IMAD.WIDE.U32 R12, R19, -0x36f0255e, R12 ;  /* 0xc90fdaa2130c7825 */ /* 0x000fc800078e000c */
[----:B------:R-:W-:-:S04]  /*57b0*/  IMAD.WIDE.U32 R12, P2, R17, 0x2168c235, R12 ;  /* 0x2168c235110c7825 */ /* 0x000fc8000784000c */
[----:B------:R-:W-:Y:S01]  /*57c0*/  IMAD R17, R17, -0x36f0255e, RZ ;  /* 0xc90fdaa211117824 */ /* 0x000fe200078e02ff */
[----:B------:R-:W-:Y:S01]  /*57d0*/  IADD3.X RZ, P1, PT, R12, R12, RZ, P1, !PT ;  /* 0x0000000c0cff7210 */ /* 0x000fe20000f3e4ff */
[----:B------:R-:W-:-:S03]  /*57e0*/  IMAD.X R14, RZ, RZ, R15, P2 ;  /* 0x000000ffff0e7224 */ /* 0x000fc600010e060f */
[----:B------:R-:W-:-:S04]  /*57f0*/  IADD3 R13, P2, PT, R17, R13, RZ ;  /* 0x0000000d110d7210 */ /* 0x000fc80007f5e0ff */
[C---:B------:R-:W-:Y:S01]  /*5800*/  ISETP.GT.U32.AND P3, PT, R13.reuse, RZ, PT ;  /* 0x000000ff0d00720c */ /* 0x040fe20003f64070 */
[----:B------:R-:W-:Y:S01]  /*5810*/  IMAD.X R14, RZ, RZ, R14, P2 ;  /* 0x000000ffff0e7224 */ /* 0x000fe200010e060e */
[----:B------:R-:W-:-:S04]  /*5820*/  IADD3.X R12, P2, PT, R13, R13, RZ, P1, !PT ;  /* 0x0000000d0d0c7210 */ /* 0x000fc80000f5e4ff */
[C---:B------:R-:W-:Y:S01]  /*5830*/  ISETP.GT.AND.EX P1, PT, R14.reuse, RZ, PT, P3 ;  /* 0x000000ff0e00720c */ /* 0x040fe20003f24330 */
[----:B------:R-:W-:-:S03]  /*5840*/  IMAD.X R15, R14, 0x1, R14, P2 ;  /* 0x000000010e0f7824 */ /* 0x000fc600010e060e */
[----:B------:R-:W-:Y:S02]  /*5850*/  SEL R13, R12, R13, P1 ;  /* 0x0000000d0c0d7207 */ /* 0x000fe40000800000 */
[----:B------:R-:W-:Y:S02]  /*5860*/  SEL R14, R15, R14, P1 ;  /* 0x0000000e0f0e7207 */ /* 0x000fe40000800000 */
[----:B------:R-:W-:Y:S02]  /*5870*/  IADD3 R13, P2, PT, R13, 0x1, RZ ;  /* 0x000000010d0d7810 */ /* 0x000fe40007f5e0ff */
[----:B------:R-:W-:Y:S02]  /*5880*/  SEL R15, RZ, 0xffffffff, !P1 ;  /* 0xffffffffff0f7807 */ /* 0x000fe40004800000 */
[----:B------:R-:W-:Y:S01]  /*5890*/  LOP3.LUT P1, R9, R9, 0x80000000, RZ, 0xc0, !PT ;  /* 0x8000000009097812 */ /* 0x000fe2000782c0ff */
[----:B------:R-:W-:Y:S02]  /*58a0*/  IMAD.X R14, RZ, RZ, R14, P2 ;  /* 0x000000ffff0e7224 */ /* 0x000fe400010e060e */
[----:B------:R-:W-:Y:S01]  /*58b0*/  IMAD.IADD R12, R15, 0x1, -R16 ;  /* 0x000000010f0c7824 */ /* 0x000fe200078e0a10 */
[----:B------:R-:W-:-:S02]  /*58c0*/  @!P0 LOP3.LUT R9, R9, 0x80000000, RZ, 0x3c, !PT ;  /* 0x8000000009098812 */ /* 0x000fc400078e3cff */
[----:B------:R-:W-:Y:S01]  /*58d0*/  SHF.R.U64 R13, R13, 0xa, R14 ;  /* 0x0000000a0d0d7819 */ /* 0x000fe2000000120e */
[----:B------:R-:W-:-:S03]  /*58e0*/  IMAD.SHL.U32 R12, R12, 0x100000, RZ ;  /* 0x001000000c0c7824 */ /* 0x000fc600078e00ff */
[----:B------:R-:W-:-:S03]  /*58f0*/  IADD3 R13, P2, PT, R13, 0x1, RZ ;  /* 0x000000010d0d7810 */ /* 0x000fc60007f5e0ff */
[----:B------:R-:W-:Y:S01]  /*5900*/  @P1 IMAD.MOV R11, RZ, RZ, -R11 ;  /* 0x000000ffff0b1224 */ /* 0x000fe200078e0a0b */
[----:B------:R-:W-:-:S04]  /*5910*/  LEA.HI.X R14, R14, RZ, RZ, 0x16, P2 ;  /* 0x000000ff0e0e7211 */ /* 0x000fc800010fb4ff */
[--C-:B------:R-:W-:Y:S02]  /*5920*/  SHF.R.U64 R13, R13, 0x1, R14.reuse ;  /* 0x000000010d0d7819 */ /* 0x100fe4000000120e */
[----:B------:R-:W-:Y:S02]  /*5930*/  SHF.R.U32.HI R15, RZ, 0x1, R14 ;  /* 0x00000001ff0f7819 */ /* 0x000fe4000001160e */
[----:B------:R-:W-:-:S04]  /*5940*/  IADD3 R36, P2, P3, RZ, RZ, R13 ;  /* 0x000000ffff247210 */ /* 0x000fc80007b5e00d */
[----:B------:R-:W-:-:S04]  /*5950*/  IADD3.X R10, PT, PT, R12, 0x3fe00000, R15, P2, P3 ;  /* 0x3fe000000c0a7810 */ /* 0x000fc800017e640f */
[----:B------:R-:W-:-:S07]  /*5960*/  LOP3.LUT R37, R10, R9, RZ, 0xfc, !PT ;  /* 0x000000090a257212 */ /* 0x000fce00078efcff */
.L_x_82:
[----:B------:R-:W-:Y:S02]  /*5970*/  IMAD.MOV.U32 R9, RZ, RZ, 0x0 ;  /* 0x00000000ff097424 */ /* 0x000fe400078e00ff */
[----:B------:R-:W-:Y:S02]  /*5980*/  IMAD.MOV.U32 R10, RZ, RZ, R11 ;  /* 0x000000ffff0a7224 */ /* 0x000fe400078e000b */
[----:B------:R-:W-:Y:S05]  /*5990*/  RET.REL.NODEC R8 `(_Z18monte_carlo_kernelIdEvP9TokenTypePciT_S3_S3_S3_yPS3_Pyj) ;  /* 0xffffffa408987950 */ /* 0x000fea0003c3ffff */
.L_x_89:
[----:B------:R-:W-:-:S00]  /*59a0*/  BRA `(.L_x_89) ;  /* 0xfffffffc00fc7947 */ /* 0x000fc0000383ffff */
[----:B------:R-:W-:-:S00]  /*59b0*/  NOP ;  /* 0x0000000000007918 */ /* 0x000fc00000000000 */
        /* <DEDUP_REMOVED lines=12> */
.L_x_170:


//--------------------- .text._Z18monte_carlo_kernelIfEvP9TokenTypePciT_S3_S3_S3_yPS3_Pyj --------------------------
	.section	.text._Z18monte_carlo_kernelIfEvP9TokenTypePciT_S3_S3_S3_yPS3_Pyj,"ax",@progbits
	.align	128
        .global         _Z18monte_carlo_kernelIfEvP9TokenTypePciT_S3_S3_S3_yPS3_Pyj
        .type           _Z18monte_carlo_kernelIfEvP9TokenTypePciT_S3_S3_S3_yPS3_Pyj,@function
        .size           _Z18monte_carlo_kernelIfEvP9TokenTypePciT_S3_S3_S3_yPS3_Pyj,(.L_x_172 - _Z18monte_carlo_kernelIfEvP9TokenTypePciT_S3_S3_S3_yPS3_Pyj)
        .other          _Z18monte_carlo_kernelIfEvP9TokenTypePciT_S3_S3_S3_yPS3_Pyj,@"STO_CUDA_ENTRY STV_DEFAULT"
_Z18monte_carlo_kernelIfEvP9TokenTypePciT_S3_S3_S3_yPS3_Pyj:
.text._Z18monte_carlo_kernelIfEvP9TokenTypePciT_S3_S3_S3_yPS3_Pyj:
[----:B------:R-:W0:Y:S01]  /*0000*/  LDC R1, c[0x0][0x37c] ;  /* 0x0000df00ff017b82 */ /* 0x000e220000000800 */
[----:B------:R-:W1:Y:S01]  /*0010*/  S2R R0, SR_TID.X ;  /* 0x0000000000007919 */ /* 0x000e620000002100 */
[----:B------:R-:W2:Y:S06]  /*0020*/  LDCU.64 UR4, c[0x0][0x3a8] ;  /* 0x00007500ff0477ac */ /* 0x000eac0008000a00 */
[----:B------:R-:W1:Y:S01]  /*0030*/  S2UR UR6, SR_CTAID.X ;  /* 0x00000000000679c3 */ /* 0x000e620000002500 */
[----:B0-----:R-:W-:Y:S02]  /*0040*/  VIADD R1, R1, 0xfffffe50 ;  /* 0xfffffe5001017836 */ /* 0x001fe40000000000 */
[----:B------:R-:W-:Y:S01]  /*0050*/  IMAD.MOV.U32 R3, RZ, RZ, RZ ;  /* 0x000000ffff037224 */ /* 0x000fe200078e00ff */
[----:B------:R-:W0:Y:S01]  /*0060*/  LDCU.64 UR8, c[0x0][0x358] ;  /* 0x00006b00ff0877ac */ /* 0x000e220008000a00 */
[----:B------:R-:W-:-:S03]  /*0070*/  IMAD.MOV.U32 R10, RZ, RZ, RZ ;  /* 0x000000ffff0a7224 */ /* 0x000fc600078e00ff */
[----:B------:R-:W1:Y:S01]  /*0080*/  LDC R15, c[0x0][0x360] ;  /* 0x0000d800ff0f7b82 */ /* 0x000e620000000800 */
[----:B--2---:R-:W-:-:S04]  /*0090*/  UISETP.NE.U32.AND UP0, UPT, UR4, URZ, UPT ;  /* 0x000000ff0400728c */ /* 0x004fc8000bf05070 */
[----:B------:R-:W-:Y:S01]  /*00a0*/  UISETP.NE.AND.EX UP0, UPT, UR5, URZ, UPT, UP0 ;  /* 0x000000ff0500728c */ /* 0x000fe2000bf05300 */
[----:B-1----:R-:W-:Y:S02]  /*00b0*/  IMAD R15, R15, UR6, R0 ;  /* 0x000000060f0f7c24 */ /* 0x002fe4000f8e0200 */
[----:B------:R-:W-:-:S06]  /*00c0*/  IMAD.MOV.U32 R0, RZ, RZ, RZ ;  /* 0x000000ffff007224 */ /* 0x000fcc00078e00ff */
[----:B0-----:R-:W-:Y:S05]  /*00d0*/  BRA.U !UP0, `(.L_x_90) ;  /* 0x00000035081c7547 */ /* 0x001fea000b800000 */
[----:B------:R-:W0:Y:S02]  /*00e0*/  LDCU UR6, c[0x0][0x390] ;  /* 0x00007200ff0677ac */ /* 0x000e240008000800 */
[----:B0-----:R-:W-:-:S09]  /*00f0*/  UISETP.GE.AND UP0, UPT, UR6, 0x1, UPT ;  /* 0x000000010600788c */ /* 0x001fd2000bf06270 */
[----:B------:R-:W-:Y:S05]  /*0100*/  BRA.U !UP0, `(.L_x_91) ;  /* 0x00000031086c7547 */ /* 0x000fea000b800000 */
[----:B------:R-:W0:Y:S01]  /*0110*/  LDCU UR4, c[0x0][0x3c0] ;  /* 0x00007800ff0477ac */ /* 0x000e220008000800 */
[----:B------:R-:W-:Y:S02]  /*0120*/  HFMA2 R4, -RZ, RZ, -38016, 0.02740478515625 ;  /* 0xf8a42704ff047431 */ /* 0x000fe400000001ff */
[----:B------:R-:W-:Y:S02]  /*0130*/  IMAD.MOV.U32 R2, RZ, RZ, -0x23270784 ;  /* 0xdcd8f87cff027424 */ /* 0x000fe400078e00ff */
[----:B------:R-:W-:Y:S01]  /*0140*/  IMAD.MOV.U32 R10, RZ, RZ, RZ ;  /* 0x000000ffff0a7224 */ /* 0x000fe200078e00ff */
[----:B------:R-:W-:Y:S01]  /*0150*/  UMOV UR6, URZ ;  /* 0x000000ff00067c82 */ /* 0x000fe20008000000 */
[----:B------:R-:W-:Y:S01]  /*0160*/  IMAD.MOV.U32 R3, RZ, RZ, RZ ;  /* 0x000000ffff037224 */ /* 0x000fe200078e00ff */
[----:B------:R-:W-:Y:S01]  /*0170*/  UMOV UR7, URZ ;  /* 0x000000ff00077c82 */ /* 0x000fe20008000000 */
[----:B------:R-:W-:Y:S02]  /*0180*/  VIADD R5, R1, 0x20 ;  /* 0x0000002001057836 */ /* 0x000fe40000000000 */
[----:B0-----:R-:W-:-:S05]  /*0190*/  VIADD R0, R15, UR4 ;  /* 0x000000040f007c36 */ /* 0x001fca0008000000 */
[----:B------:R-:W-:-:S05]  /*01a0*/  LOP3.LUT R0, R0, 0xaad26b49, RZ, 0x3c, !PT ;  /* 0xaad26b4900007812 */ /* 0x000fca00078e3cff */
[----:B------:R-:W-:Y:S02]  /*01b0*/  IMAD R8, R0, 0x4182bed5, RZ ;  /* 0x4182bed500087824 */ /* 0x000fe400078e02ff */
[----:B------:R-:W-:Y:S02]  /*01c0*/  IMAD.MOV.U32 R0, RZ, RZ, RZ ;  /* 0x000000ffff007224 */ /* 0x000fe400078e00ff */
[C---:B------:R-:W-:Y:S01]  /*01d0*/  VIADD R13, R8.reuse, 0x75bcd15 ;  /* 0x075bcd15080d7836 */ /* 0x040fe20000000000 */
[C---:B------:R-:W-:Y:S01]  /*01e0*/  LOP3.LUT R6, R8.reuse, 0x159a55e5, RZ, 0x3c, !PT ;  /* 0x159a55e508067812 */ /* 0x040fe200078e3cff */
[C---:B------:R-:W-:Y:S01]  /*01f0*/  VIADD R7, R8.reuse, 0x583f19 ;  /* 0x00583f1908077836 */ /* 0x040fe20000000000 */
[----:B------:R-:W-:-:S07]  /*0200*/  IADD3 R8, PT, PT, R8, -0x260923e8, RZ ;  /* 0xd9f6dc1808087810 */ /* 0x000fce0007ffe0ff */
.L_x_150:
[----:B------:R-:W-:Y:S01]  /*0210*/  SHF.R.U32.HI R12, RZ, 0x2, R13 ;  /* 0x00000002ff0c7819 */ /* 0x000fe2000001160d */
[----:B------:R-:W-:Y:S01]  /*0220*/  IMAD.SHL.U32 R14, R7, 0x10, RZ ;  /* 0x00000010070e7824 */ /* 0x000fe200078e00ff */
[----:B-1----:R-:W-:Y:S01]  /*0230*/  SHF.R.U32.HI R11, RZ, 0x2, R6 ;  /* 0x00000002ff0b7819 */ /* 0x002fe20000011606 */
[----:B------:R-:W0:Y:S01]  /*0240*/  LDCU.64 UR10, c[0x0][0x398] ;  /* 0x00007300ff0a77ac */ /* 0x000e220008000a00 */
[----:B------:R-:W-:Y:S01]  /*0250*/  LOP3.LUT R12, R12, R13, RZ, 0x3c, !PT ;  /* 0x0000000d0c0c7212 */ /* 0x000fe200078e3cff */
[----:B------:R-:W-:Y:S01]  /*0260*/  BSSY.RECONVERGENT B2, `(.L_x_92) ;  /* 0x00002f8000027945 */ /* 0x000fe20003800200 */
[----:B------:R-:W-:Y:S01]  /*0270*/  LOP3.LUT R11, R11, R6, RZ, 0x3c, !PT ;  /* 0x000000060b0b7212 */ /* 0x000fe200078e3cff */
[----:B------:R-:W0:Y:S01]  /*0280*/  LDC R13, c[0x0][0x394] ;  /* 0x0000e500ff0d7b82 */ /* 0x000e220000000800 */
[----:B------:R-:W1:Y:S01]  /*0290*/  LDCU UR4, c[0x0][0x394] ;  /* 0x00007280ff0477ac */ /* 0x000e620008000800 */
[----:B------:R-:W-:Y:S01]  /*02a0*/  IMAD.SHL.U32 R9, R12, 0x2, RZ ;  /* 0x000000020c097824 */ /* 0x000fe200078e00ff */
[----:B------:R-:W-:Y:S01]  /*02b0*/  BSSY.RELIABLE B1, `(.L_x_93) ;  /* 0x00002ef000017945 */ /* 0x000fe20003800100 */
[----:B--2---:R-:W2:Y:S03]  /*02c0*/  LDCU UR5, c[0x0][0x39c] ;  /* 0x00007380ff0577ac */ /* 0x004ea60008000800 */
[----:B------:R-:W-:-:S02]  /*02d0*/  LOP3.LUT R9, R7, R14, R9, 0x96, !PT ;  /* 0x0000000e07097212 */ /* 0x000fc400078e9609 */
[----:B---3--:R-:W3:Y:S02]  /*02e0*/  LDC R14, c[0x0][0x3a0] ;  /* 0x0000e800ff0e7b82 */ /* 0x008ee40000000800 */
[----:B------:R-:W-:Y:S01]  /*02f0*/  LOP3.LUT R17, R9, R12, RZ, 0x3c, !PT ;  /* 0x0000000c09117212 */ /* 0x000fe200078e3cff */
[----:B------:R-:W-:-:S04]  /*0300*/  IMAD.SHL.U32 R9, R11, 0x2, RZ ;  /* 0x000000020b097824 */ /* 0x000fc800078e00ff */
[----:B------:R-:W-:-:S05]  /*0310*/  IMAD.SHL.U32 R6, R17, 0x10, RZ ;  /* 0x0000001011067824 */ /* 0x000fca00078e00ff */
[----:B------:R-:W-:Y:S02]  /*0320*/  LOP3.LUT R12, R11, R9, R6, 0x96, !PT ;  /* 0x000000090b0c7212 */ /* 0x000fe400078e9606 */
[C---:B------:R-:W-:Y:S01]  /*0330*/  IADD3 R6, PT, PT, R8.reuse, 0x587c5, R17 ;  /* 0x000587c508067810 */ /* 0x040fe20007ffe011 */
[----:B------:R-:W-:Y:S01]  /*0340*/  VIADD R8, R8, 0xb0f8a ;  /* 0x000b0f8a08087836 */ /* 0x000fe20000000000 */
[----:B----4-:R-:W-:Y:S01]  /*0350*/  LOP3.LUT R19, R12, R17, RZ, 0x3c, !PT ;  /* 0x000000110c137212 */ /* 0x010fe200078e3cff */
[----:B0-----:R-:W-:Y:S01]  /*0360*/  FADD R13, -R13, UR10 ;  /* 0x0000000a0d0d7e21 */ /* 0x001fe20008000100 */
[----:B------:R-:W-:Y:S01]  /*0370*/  MOV R11, 0x2f800000 ;  /* 0x2f800000000b7802 */ /* 0x000fe20000000f00 */
[----:B------:R-:W-:Y:S01]  /*0380*/  IMAD.MOV.U32 R12, RZ, RZ, RZ ;  /* 0x000000ffff0c7224 */ /* 0x000fe200078e00ff */
[----:B------:R-:W-:Y:S01]  /*0390*/  I2FP.F32.U32 R6, R6 ;  /* 0x0000000600067245 */ /* 0x000fe20000201000 */
[----:B------:R-:W-:Y:S02]  /*03a0*/  IMAD.IADD R9, R19, 0x1, R8 ;  /* 0x0000000113097824 */ /* 0x000fe400078e0208 */
[----:B---3--:R-:W-:-:S02]  /*03b0*/  FADD R14, R14, -UR11 ;  /* 0x8000000b0e0e7e21 */ /* 0x008fc40008000000 */
[----:B------:R-:W-:Y:S01]  /*03c0*/  FFMA R6, R6, R11, 1.1641532182693481445e-10 ;  /* 0x2f00000006067423 */ /* 0x000fe2000000000b */
[----:B------:R-:W-:-:S05]  /*03d0*/  I2FP.F32.U32 R9, R9 ;  /* 0x0000000900097245 */ /* 0x000fca0000201000 */
[----:B------:R-:W-:Y:S01]  /*03e0*/  FFMA R11, R9, R11, 1.1641532182693481445e-10 ;  /* 0x2f000000090b7423 */ /* 0x000fe2000000000b */
[----:B-1----:R-:W-:Y:S01]  /*03f0*/  FFMA R9, R13, R6, UR4 ;  /* 0x000000040d097e23 */ /* 0x002fe20008000006 */
[----:B------:R-:W-:Y:S02]  /*0400*/  IMAD.MOV.U32 R13, RZ, RZ, R4 ;  /* 0x000000ffff0d7224 */ /* 0x000fe400078e0004 */
[----:B--2---:R-:W-:Y:S01]  /*0410*/  FFMA R11, R14, R11, UR5 ;  /* 0x000000050e0b7e23 */ /* 0x004fe2000800000b */
[----:B------:R-:W-:Y:S02]  /*0420*/  IMAD.MOV.U32 R6, RZ, RZ, R2 ;  /* 0x000000ffff067224 */ /* 0x000fe400078e0002 */
[----:B------:R-:W-:Y:S01]  /*0430*/  IMAD.MOV.U32 R4, RZ, RZ, R7 ;  /* 0x000000ffff047224 */ /* 0x000fe200078e0007 */
[----:B------:R-:W-:Y:S01]  /*0440*/  MOV R7, R19 ;  /* 0x0000001300077202 */ /* 0x000fe20000000f00 */
[----:B------:R-:W-:Y:S02]  /*0450*/  IMAD.MOV.U32 R14, RZ, RZ, RZ ;  /* 0x000000ffff0e7224 */ /* 0x000fe400078e00ff */
[----:B------:R-:W-:-:S07]  /*0460*/  IMAD.MOV.U32 R2, RZ, RZ, R17 ;  /* 0x000000ffff027224 */ /* 0x000fce00078e0011 */
.L_x_149:
[----:B-12345:R-:W0:Y:S02]  /*0470*/  LDC.64 R16, c[0x0][0x380] ;  /* 0x0000e000ff107b82 */ /* 0x03ee240000000a00 */
        /* <DEDUP_REMOVED lines=16> */
[----:B------:R0:W5:Y:S04]  /*0580*/  LDL R18, [R19+-0x8] ;  /* 0xfffff80013127983 */ /* 0x0001680000100800 */
[----:B------:R0:W5:Y:S01]  /*0590*/  LDL R17, [R19+-0x4] ;  /* 0xfffffc0013117983 */ /* 0x0001620000100800 */
        /* <DEDUP_REMOVED lines=9> */
[----:B-----5:R-:W-:Y:S01]  /*0630*/  FADD R18, R17, R18 ;  /* 0x0000001211127221 */ /* 0x020fe20000000000 */
[----:B------:R-:W-:-:S04]  /*0640*/  IMAD.MOV.U32 R14, RZ, RZ, R20 ;  /* 0x000000ffff0e7224 */ /* 0x000fc800078e0014 */
[----:B------:R1:W-:Y:S01]  /*0650*/  STL [R19+-0x8], R18 ;  /* 0xfffff81213007387 */ /* 0x0003e20000100800 */
[----:B------:R-:W-:Y:S05]  /*0660*/  BRA `(.L_x_101) ;  /* 0x00000000000c7947 */ /* 0x000fea0003800000 */
.L_x_100:
[----:B-----5:R-:W-:Y:S01]  /*0670*/  FMUL R18, R17, R18 ;  /* 0x0000001211127220 */ /* 0x020fe20000400000 */
[----:B------:R-:W-:-:S04]  /*0680*/  MOV R14, R20 ;  /* 0x00000014000e7202 */ /* 0x000fc80000000f00 */
[----:B------:R0:W-:Y:S03]  /*0690*/  STL [R19+-0x8], R18 ;  /* 0xfffff81213007387 */ /* 0x0001e60000100800 */
.L_x_101:
[----:B------:R-:W-:Y:S05]  /*06a0*/  BSYNC.RECONVERGENT B3 ;  /* 0x0000000000037941 */ /* 0x000fea0003800200 */
.L_x_99:
[----:B------:R-:W-:Y:S05]  /*06b0*/  BRA `(.L_x_97) ;  /* 0x0000002800947947 */ /* 0x000fea0003800000 */
.L_x_98:
[----:B------:R-:W-:-:S13]  /*06c0*/  ISETP.NE.AND P0, PT, R16, 0x2d, PT ;  /* 0x0000002d1000780c */ /* 0x000fda0003f05270 */
[----:B------:R-:W-:Y:S05]  /*06d0*/  @!P0 BRA `(.L_x_102) ;  /* 0x0000000400ec8947 */ /* 0x000fea0003800000 */
[----:B------:R-:W-:-:S13]  /*06e0*/  ISETP.NE.AND P0, PT, R16, 0x2f, PT ;  /* 0x0000002f1000780c */ /* 0x000fda0003f05270 */
[----:B------:R-:W-:Y:S05]  /*06f0*/  @!P0 BRA `(.L_x_103) ;  /* 0x0000000400908947 */ /* 0x000fea0003800000 */
[----:B------:R-:W-:Y:S01]  /*0700*/  ISETP.NE.AND P0, PT, R16, 0x5e, PT ;  /* 0x0000005e1000780c */ /* 0x000fe20003f05270 */
[----:B------:R-:W-:-:S12]  /*0710*/  BSSY.RECONVERGENT B3, `(.L_x_104) ;  /* 0x0000061000037945 */ /* 0x000fd80003800200 */
[----:B------:R-:W-:Y:S05]  /*0720*/  @P0 BRA `(.L_x_105) ;  /* 0x00000004007c0947 */ /* 0x000fea0003800000 */
[C---:B-----5:R-:W-:Y:S01]  /*0730*/  FMUL R21, |R18|.reuse, 16777216 ;  /* 0x4b80000012157820 */ /* 0x060fe20000400200 */
[----:B------:R-:W-:Y:S01]  /*0740*/  FSETP.GEU.AND P0, PT, |R18|, 1.175494350822287508e-38, PT ;  /* 0x008000001200780b */ /* 0x000fe20003f0e200 */
[----:B------:R-:W-:Y:S01]  /*0750*/  IMAD.MOV.U32 R27, RZ, RZ, 0x3a2c32e4 ;  /* 0x3a2c32e4ff1b7424 */ /* 0x000fe200078e00ff */
[----:B------:R-:W-:Y:S02]  /*0760*/  BSSY.RECONVERGENT B4, `(.L_x_106) ;  /* 0x0000059000047945 */ /* 0x000fe40003800200 */
[----:B------:R-:W-:Y:S02]  /*0770*/  FSEL R21, R21, |R18|, !P0 ;  /* 0x4000001215157208 */ /* 0x000fe40004000000 */
[----:B------:R-:W-:-:S03]  /*0780*/  FSEL R22, RZ, -24, P0 ;  /* 0xc1c00000ff167808 */ /* 0x000fc60000000000 */
[----:B------:R-:W-:-:S05]  /*0790*/  VIADD R14, R21, 0xc0cafb0d ;  /* 0xc0cafb0d150e7836 */ /* 0x000fca0000000000 */
[----:B------:R-:W-:-:S05]  /*07a0*/  LOP3.LUT R24, R14, 0xff800000, RZ, 0xc0, !PT ;  /* 0xff8000000e187812 */ /* 0x000fca00078ec0ff */
[----:B------:R-:W-:-:S04]  /*07b0*/  IMAD.IADD R21, R21, 0x1, -R24 ;  /* 0x0000000115157824 */ /* 0x000fc800078e0a18 */
[C---:B------:R-:W-:Y:S01]  /*07c0*/  FADD R14, R21.reuse, 1 ;  /* 0x3f800000150e7421 */ /* 0x040fe20000000000 */
[----:B------:R-:W-:-:S04]  /*07d0*/  FADD R21, R21, -1 ;  /* 0xbf80000015157421 */ /* 0x000fc80000000000 */
[----:B------:R-:W-:Y:S01]  /*07e0*/  FADD R23, R21, R21 ;  /* 0x0000001515177221 */ /* 0x000fe20000000000 */
[----:B------:R-:W0:Y:S03]  /*07f0*/  MUFU.RCP R14, R14 ;  /* 0x0000000e000e7308 */ /* 0x000e260000001000 */
[----:B0-----:R-:W-:Y:S01]  /*0800*/  FMUL R16, R14, R23 ;  /* 0x000000170e107220 */ /* 0x001fe20000400000 */
[----:B------:R-:W-:-:S03]  /*0810*/  I2FP.F32.S32 R23, R24 ;  /* 0x0000001800177245 */ /* 0x000fc60000201400 */
[----:B------:R-:W-:Y:S02]  /*0820*/  FADD R24, R21, -R16 ;  /* 0x8000001015187221 */ /* 0x000fe40000000000 */
[----:B------:R-:W-:Y:S01]  /*0830*/  FFMA R23, R23, 1.1920928955078125e-07, R22 ;  /* 0x3400000017177823 */ /* 0x000fe20000000016 */
[----:B------:R-:W-:Y:S01]  /*0840*/  FMUL R22, R16, R16 ;  /* 0x0000001010167220 */ /* 0x000fe20000400000 */
[----:B------:R-:W-:-:S03]  /*0850*/  FADD R24, R24, R24 ;  /* 0x0000001818187221 */ /* 0x000fc60000000000 */
[----:B------:R-:W-:Y:S01]  /*0860*/  FFMA R27, R22, R27, 0.0032181653659790754318 ;  /* 0x3b52e7db161b7423 */ /* 0x000fe2000000001b */
[----:B------:R-:W-:Y:S01]  /*0870*/  FFMA R25, R21, -R16, R24 ;  /* 0x8000001015197223 */ /* 0x000fe20000000018 */
[----:B------:R-:W-:Y:S02]  /*0880*/  FFMA R21, R16, 1.4426950216293334961, R23 ;  /* 0x3fb8aa3b10157823 */ /* 0x000fe40000000017 */
[----:B------:R-:W-:Y:S01]  /*0890*/  FFMA R27, R22, R27, 0.018033718690276145935 ;  /* 0x3c93bb73161b7423 */ /* 0x000fe2000000001b */
[----:B------:R-:W-:Y:S01]  /*08a0*/  FMUL R14, R14, R25 ;  /* 0x000000190e0e7220 */ /* 0x000fe20000400000 */
[----:B------:R-:W-:Y:S01]  /*08b0*/  FADD R23, R23, -R21 ;  /* 0x8000001517177221 */ /* 0x000fe20000000000 */
[----:B------:R-:W-:Y:S02]  /*08c0*/  IMAD.MOV.U32 R25, RZ, RZ, 0x391fcb8e ;  /* 0x391fcb8eff197424 */ /* 0x000fe400078e00ff */
[----:B------:R-:W-:Y:S01]  /*08d0*/  FFMA R27, R22, R27, 0.12022458761930465698 ;  /* 0x3df6384f161b7423 */ /* 0x000fe2000000001b */
[----:B------:R-:W-:-:S03]  /*08e0*/  FFMA R23, R16, 1.4426950216293334961, R23 ;  /* 0x3fb8aa3b10177823 */ /* 0x000fc60000000017 */
[----:B------:R-:W-:Y:S01]  /*08f0*/  FMUL R27, R22, R27 ;  /* 0x0000001b161b7220 */ /* 0x000fe20000400000 */
[----:B------:R-:W-:-:S03]  /*0900*/  FFMA R23, R14, 1.4426950216293334961, R23 ;  /* 0x3fb8aa3b0e177823 */ /* 0x000fc60000000017 */
[----:B------:R-:W-:Y:S01]  /*0910*/  FMUL R22, R27, 3 ;  /* 0x404000001b167820 */ /* 0x000fe20000400000 */
[----:B------:R-:W-:-:S04]  /*0920*/  FFMA R23, R16, 1.9251366722983220825e-08, R23 ;  /* 0x32a55e3410177823 */ /* 0x000fc80000000017 */
[----:B------:R-:W-:-:S04]  /*0930*/  FFMA R22, R14, R22, R23 ;  /* 0x000000160e167223 */ /* 0x000fc80000000017 */
[----:B------:R-:W-:-:S04]  /*0940*/  FFMA R22, R16, R27, R22 ;  /* 0x0000001b10167223 */ /* 0x000fc80000000016 */
[----:B------:R-:W-:-:S04]  /*0950*/  FADD R16, R21, R22 ;  /* 0x0000001615107221 */ /* 0x000fc80000000000 */
[----:B------:R-:W-:Y:S01]  /*0960*/  FMUL R14, R17, R16 ;  /* 0x00000010110e7220 */ /* 0x000fe20000400000 */
[----:B------:R-:W-:-:S03]  /*0970*/  FADD R21, -R21, R16 ;  /* 0x0000001015157221 */ /* 0x000fc60000000100 */
[----:B------:R-:W0:Y:S01]  /*0980*/  FRND R23, R14 ;  /* 0x0000000e00177307 */ /* 0x000e220000201000 */
[----:B------:R-:W-:Y:S01]  /*0990*/  FADD R22, R22, -R21 ;  /* 0x8000001516167221 */ /* 0x000fe20000000000 */
[C---:B------:R-:W-:Y:S01]  /*09a0*/  FFMA R21, R17.reuse, R16, -R14 ;  /* 0x0000001011157223 */ /* 0x040fe2000000080e */
[C---:B------:R-:W-:Y:S02]  /*09b0*/  FSETP.GT.AND P1, PT, |R14|.reuse, 152, PT ;  /* 0x431800000e00780b */ /* 0x040fe40003f24200 */
[----:B------:R-:W-:Y:S01]  /*09c0*/  FSETP.GEU.AND P2, PT, R14, RZ, PT ;  /* 0x000000ff0e00720b */ /* 0x000fe20003f4e000 */
[C---:B------:R-:W-:Y:S01]  /*09d0*/  FFMA R16, R17.reuse, R22, R21 ;  /* 0x0000001611107223 */ /* 0x040fe20000000015 */
[----:B------:R-:W-:-:S06]  /*09e0*/  FMUL R22, R17, 0.5 ;  /* 0x3f00000011167820 */ /* 0x000fcc0000400000 */
[----:B------:R-:W1:Y:S01]  /*09f0*/  FRND.TRUNC R22, R22 ;  /* 0x0000001600167307 */ /* 0x000e62000020d000 */
[----:B0-----:R-:W-:Y:S01]  /*0a00*/  FADD R21, R14, -R23 ;  /* 0x800000170e157221 */ /* 0x001fe20000000000 */
[----:B------:R-:W-:-:S03]  /*0a10*/  FSETP.GT.AND P0, PT, R23, RZ, PT ;  /* 0x000000ff1700720b */ /* 0x000fc60003f04000 */
[----:B------:R-:W-:Y:S01]  /*0a20*/  FADD R16, R16, R21 ;  /* 0x0000001510107221 */ /* 0x000fe20000000000 */
[----:B------:R-:W-:Y:S02]  /*0a30*/  SEL R24, RZ, 0x83000000, P0 ;  /* 0x83000000ff187807 */ /* 0x000fe40000000000 */
[----:B------:R-:W-:Y:S01]  /*0a40*/  FSETP.NEU.AND P0, PT, R17, RZ, PT ;  /* 0x000000ff1100720b */ /* 0x000fe20003f0d000 */
[----:B------:R-:W-:-:S03]  /*0a50*/  FFMA R21, R16, R25, 0.0013391353422775864601 ;  /* 0x3aaf85ed10157423 */ /* 0x000fc60000000019 */
[----:B------:R-:W-:Y:S01]  /*0a60*/  FSETP.EQ.OR P0, PT, R18, 1, !P0 ;  /* 0x3f8000001200780b */ /* 0x000fe20004702400 */
[----:B------:R-:W-:Y:S01]  /*0a70*/  FFMA R21, R16, R21, 0.0096188392490148544312 ;  /* 0x3c1d985610157423 */ /* 0x000fe20000000015 */
[----:B-1----:R-:W-:-:S03]  /*0a80*/  FADD R22, R22, R22 ;  /* 0x0000001616167221 */ /* 0x002fc60000000000 */
[C---:B------:R-:W-:Y:S02]  /*0a90*/  FFMA R25, R16.reuse, R21, 0.055503588169813156128 ;  /* 0x3d6357bb10197423 */ /* 0x040fe40000000015 */
[----:B------:R-:W0:Y:S02]  /*0aa0*/  F2I.NTZ R21, R14 ;  /* 0x0000000e00157305 */ /* 0x000e240000203100 */
[----:B------:R-:W-:-:S04]  /*0ab0*/  FFMA R25, R16, R25, 0.24022644758224487305 ;  /* 0x3e75fdec10197423 */ /* 0x000fc80000000019 */
[----:B------:R-:W-:-:S04]  /*0ac0*/  FFMA R25, R16, R25, 0.69314718246459960938 ;  /* 0x3f31721810197423 */ /* 0x000fc80000000019 */
[----:B------:R-:W-:Y:S01]  /*0ad0*/  FFMA R25, R16, R25, 1 ;  /* 0x3f80000010197423 */ /* 0x000fe20000000019 */
[----:B------:R-:W-:Y:S02]  /*0ae0*/  VIADD R16, R24, 0x7f000000 ;  /* 0x7f00000018107836 */ /* 0x000fe40000000000 */
[----:B0-----:R-:W-:Y:S02]  /*0af0*/  IMAD R21, R21, 0x800000, -R24 ;  /* 0x0080000015157824 */ /* 0x001fe400078e0a18 */
[----:B------:R-:W-:-:S04]  /*0b00*/  FMUL R16, R25, R16 ;  /* 0x0000001019107220 */ /* 0x000fc80000400000 */
[----:B------:R-:W-:Y:S01]  /*0b10*/  FMUL R21, R16, R21 ;  /* 0x0000001510157220 */ /* 0x000fe20000400000 */
[----:B------:R-:W-:Y:S01]  /*0b20*/  HFMA2 R16, -RZ, RZ, 1.875, 0 ;  /* 0x3f800000ff107431 */ /* 0x000fe200000001ff */
[----:B------:R-:W-:Y:S01]  /*0b30*/  @P1 FSEL R21, RZ, +INF , !P2 ;  /* 0x7f800000ff151808 */ /* 0x000fe20005000000 */
[----:B------:R-:W-:Y:S06]  /*0b40*/  @P0 BRA `(.L_x_107) ;  /* 0x0000000000680947 */ /* 0x000fec0003800000 */
[----:B------:R-:W-:-:S04]  /*0b50*/  FSETP.NAN.AND P0, PT, |R17|, |R17|, PT ;  /* 0x400000111100720b */ /* 0x000fc80003f08200 */
[----:B------:R-:W-:-:S13]  /*0b60*/  FSETP.NAN.OR P0, PT, |R18|, |R18|, P0 ;  /* 0x400000121200720b */ /* 0x000fda0000708600 */
[----:B------:R-:W-:Y:S05]  /*0b70*/  @P0 BRA `(.L_x_108) ;  /* 0x0000000000580947 */ /* 0x000fea0003800000 */
[----:B------:R-:W-:Y:S01]  /*0b80*/  FSETP.NEU.AND P0, PT, |R18|, +INF , PT ;  /* 0x7f8000001200780b */ /* 0x000fe20003f0d200 */
[----:B------:R-:W-:-:S03]  /*0b90*/  FADD R22, R17, -R22 ;  /* 0x8000001611167221 */ /* 0x000fc60000000000 */
[----:B------:R-:W-:-:S13]  /*0ba0*/  FSETP.EQ.OR P0, PT, R18, RZ, !P0 ;  /* 0x000000ff1200720b */ /* 0x000fda0004702400 */
[----:B------:R-:W-:Y:S05]  /*0bb0*/  @P0 BRA `(.L_x_109) ;  /* 0x0000000000300947 */ /* 0x000fea0003800000 */
[----:B------:R-:W-:Y:S02]  /*0bc0*/  FSETP.NEU.AND P0, PT, |R17|, +INF , PT ;  /* 0x7f8000001100780b */ /* 0x000fe40003f0d200 */
[----:B------:R-:W-:-:S13]  /*0bd0*/  FSETP.EQ.AND P1, PT, R18, -1, PT ;  /* 0xbf8000001200780b */ /* 0x000fda0003f22000 */
[----:B------:R-:W-:Y:S05]  /*0be0*/  @!P0 BRA P1, `(.L_x_107) ;  /* 0x0000000000408947 */ /* 0x000fea0000800000 */
[----:B------:R-:W-:Y:S01]  /*0bf0*/  FSETP.GEU.AND P0, PT, R18, RZ, PT ;  /* 0x000000ff1200720b */ /* 0x000fe20003f0e000 */
[----:B------:R-:W-:-:S12]  /*0c00*/  IMAD.MOV.U32 R16, RZ, RZ, R21 ;  /* 0x000000ffff107224 */ /* 0x000fd800078e0015 */
[----:B------:R-:W-:Y:S05]  /*0c10*/  @P0 BRA `(.L_x_107) ;  /* 0x0000000000340947 */ /* 0x000fea0003800000 */
[----:B------:R-:W0:Y:S01]  /*0c20*/  FRND.FLOOR R14, R17 ;  /* 0x00000011000e7307 */ /* 0x000e220000205000 */
[----:B------:R-:W-:-:S04]  /*0c30*/  FSETP.NEU.AND P0, PT, |R22|, 1, PT ;  /* 0x3f8000001600780b */ /* 0x000fc80003f0d200 */
[----:B------:R-:W-:Y:S02]  /*0c40*/  FSEL R16, R21, -R21, P0 ;  /* 0x8000001515107208 */ /* 0x000fe40000000000 */
[----:B0-----:R-:W-:-:S04]  /*0c50*/  FSETP.NEU.AND P1, PT, R17, R14, PT ;  /* 0x0000000e1100720b */ /* 0x001fc80003f2d000 */
[----:B------:R-:W-:Y:S01]  /*0c60*/  FSEL R16, R16, +QNAN , !P1 ;  /* 0x7fffffff10107808 */ /* 0x000fe20004800000 */
[----:B------:R-:W-:Y:S08]  /*0c70*/  BRA `(.L_x_107) ;  /* 0x00000000001c7947 */ /* 0x000ff00003800000 */
.L_x_109:
[----:B------:R-:W-:Y:S01]  /*0c80*/  FSETP.GEU.AND P0, PT, R17, RZ, PT ;  /* 0x000000ff1100720b */ /* 0x000fe20003f0e000 */
[----:B------:R-:W-:Y:S01]  /*0c90*/  FADD R16, R18, R18 ;  /* 0x0000001212107221 */ /* 0x000fe20000000000 */
[----:B------:R-:W-:-:S11]  /*0ca0*/  FSETP.NEU.AND P1, PT, |R22|, 1, PT ;  /* 0x3f8000001600780b */ /* 0x000fd60003f2d200 */
[----:B------:R-:W-:-:S04]  /*0cb0*/  @!P0 LOP3.LUT R16, R16, 0x7f800000, RZ, 0x3c, !PT ;  /* 0x7f80000010108812 */ /* 0x000fc800078e3cff */
[----:B------:R-:W-:Y:S01]  /*0cc0*/  @P1 LOP3.LUT R16, R16, 0x7fffffff, RZ, 0xc0, !PT ;  /* 0x7fffffff10101812 */ /* 0x000fe200078ec0ff */
[----:B------:R-:W-:Y:S06]  /*0cd0*/  BRA `(.L_x_107) ;  /* 0x0000000000047947 */ /* 0x000fec0003800000 */
.L_x_108:
[----:B------:R-:W-:-:S07]  /*0ce0*/  FADD R16, R17, R18 ;  /* 0x0000001211107221 */ /* 0x000fce0000000000 */
.L_x_107:
[----:B------:R-:W-:Y:S05]  /*0cf0*/  BSYNC.RECONVERGENT B4 ;  /* 0x0000000000047941 */ /* 0x000fea0003800200 */
.L_x_106:
[----:B------:R0:W-:Y:S01]  /*0d00*/  STL [R19+-0x8], R16 ;  /* 0xfffff81013007387 */ /* 0x0001e20000100800 */
[----:B------:R-:W-:-:S07]  /*0d10*/  IMAD.MOV.U32 R14, RZ, RZ, R20 ;  /* 0x000000ffff0e7224 */ /* 0x000fce00078e0014 */
.L_x_105:
[----:B------:R-:W-:Y:S05]  /*0d20*/  BSYNC.RECONVERGENT B3 ;  /* 0x0000000000037941 */ /* 0x000fea0003800200 */
.L_x_104:
[----:B------:R-:W-:Y:S05]  /*0d30*/  BRA `(.L_x_97) ;  /* 0x0000002000f47947 */ /* 0x000fea0003800000 */
.L_x_103:
[----:B-----5:R-:W-:Y:S01]  /*0d40*/  FSETP.NEU.AND P0, PT, R17, RZ, PT ;  /* 0x000000ff1100720b */ /* 0x020fe20003f0d000 */
[----:B------:R-:W-:-:S12]  /*0d50*/  IMAD.MOV.U32 R21, RZ, RZ, RZ ;  /* 0x000000ffff157224 */ /* 0x000fd800078e00ff */
[----:B------:R-:W-:Y:S05]  /*0d60*/  @!P0 BREAK.RELIABLE B0 ;  /* 0x0000000000008942 */ /* 0x000fea0003800100 */
[----:B------:R-:W-:Y:S05]  /*0d70*/  @!P0 BREAK.RELIABLE B1 ;  /* 0x0000000000018942 */ /* 0x000fea0003800100 */
[----:B------:R-:W-:Y:S05]  /*0d80*/  @!P0 BRA `(.L_x_110) ;  /* 0x0000002400148947 */ /* 0x000fea0003800000 */
[----:B------:R-:W0:Y:S01]  /*0d90*/  MUFU.RCP R14, R17 ;  /* 0x00000011000e7308 */ /* 0x000e220000001000 */
[----:B------:R-:W-:Y:S07]  /*0da0*/  BSSY.RECONVERGENT B3, `(.L_x_111) ;  /* 0x000000b000037945 */ /* 0x000fee0003800200 */
[----:B------:R-:W1:Y:S01]  /*0db0*/  FCHK P0, R18, R17 ;  /* 0x0000001112007302 */ /* 0x000e620000000000 */
[----:B0-----:R-:W-:-:S04]  /*0dc0*/  FFMA R21, -R17, R14, 1 ;  /* 0x3f80000011157423 */ /* 0x001fc8000000010e */
[----:B------:R-:W-:-:S04]  /*0dd0*/  FFMA R21, R14, R21, R14 ;  /* 0x000000150e157223 */ /* 0x000fc8000000000e */
[----:B------:R-:W-:-:S04]  /*0de0*/  FFMA R14, R18, R21, RZ ;  /* 0x00000015120e7223 */ /* 0x000fc800000000ff */
[----:B------:R-:W-:-:S04]  /*0df0*/  FFMA R16, -R17, R14, R18 ;  /* 0x0000000e11107223 */ /* 0x000fc80000000112 */
[----:B------:R-:W-:Y:S01]  /*0e00*/  FFMA R16, R21, R16, R14 ;  /* 0x0000001015107223 */ /* 0x000fe2000000000e */
[----:B-1----:R-:W-:Y:S06]  /*0e10*/  @!P0 BRA `(.L_x_112) ;  /* 0x00000000000c8947 */ /* 0x002fec0003800000 */
[----:B------:R-:W-:-:S07]  /*0e20*/  MOV R22, 0xe40 ;  /* 0x00000e4000167802 */ /* 0x000fce0000000f00 */
[----:B------:R-:W-:Y:S05]  /*0e30*/  CALL.REL.NOINC `($__internal_3_$__cuda_sm3x_div_rn_noftz_f32_slowpath) ;  /* 0x00000028003c7944 */ /* 0x000fea0003c00000 */
[----:B------:R-:W-:-:S07]  /*0e40*/  IMAD.MOV.U32 R16, RZ, RZ, R14 ;  /* 0x000000ffff107224 */ /* 0x000fce00078e000e */
.L_x_112:
[----:B------:R-:W-:Y:S05]  /*0e50*/  BSYNC.RECONVERGENT B3 ;  /* 0x0000000000037941 */ /* 0x000fea0003800200 */
.L_x_111:
[----:B------:R0:W-:Y:S01]  /*0e60*/  STL [R19+-0x8], R16 ;  /* 0xfffff81013007387 */ /* 0x0001e20000100800 */
[----:B------:R-:W-:Y:S01]  /*0e70*/  IMAD.MOV.U32 R14, RZ, RZ, R20 ;  /* 0x000000ffff0e7224 */ /* 0x000fe200078e0014 */
[----:B------:R-:W-:Y:S06]  /*0e80*/  BRA `(.L_x_97) ;  /* 0x0000002000a07947 */ /* 0x000fec0003800000 */
.L_x_102:
[----:B-----5:R-:W-:Y:S01]  /*0e90*/  FADD R18, -R17, R18 ;  /* 0x0000001211127221 */ /* 0x020fe20000000100 */
[----:B------:R-:W-:-:S04]  /*0ea0*/  IMAD.MOV.U32 R14, RZ, RZ, R20 ;  /* 0x000000ffff0e7224 */ /* 0x000fc800078e0014 */
[----:B------:R0:W-:Y:S01]  /*0eb0*/  STL [R19+-0x8], R18 ;  /* 0xfffff81213007387 */ /* 0x0001e20000100800 */
[----:B------:R-:W-:Y:S05]  /*0ec0*/  BRA `(.L_x_97) ;  /* 0x0000002000907947 */ /* 0x000fea0003800000 */
.L_x_96:
[----:B------:R-:W0:Y:S01]  /*0ed0*/  LDC.64 R16, c[0x0][0x388] ;  /* 0x0000e200ff107b82 */ /* 0x000e220000000a00 */
[----:B------:R-:W-:-:S05]  /*0ee0*/  IMAD R19, R12, 0x14, RZ ;  /* 0x000000140c137824 */ /* 0x000fca00078e02ff */
[----:B0-----:R-:W-:-:S04]  /*0ef0*/  IADD3 R16, P0, PT, R19, R16, RZ ;  /* 0x0000001013107210 */ /* 0x001fc80007f1e0ff */
[----:B------:R-:W-:-:S05]  /*0f00*/  IADD3.X R17, PT, PT, RZ, R17, RZ, P0, !PT ;  /* 0x00000011ff117210 */ /* 0x000fca00007fe4ff */
[----:B------:R-:W2:Y:S01]  /*0f10*/  LDG.E.U8 R22, desc[UR8][R16.64] ;  /* 0x0000000810167981 */ /* 0x000ea2000c1e1100 */
[----:B------:R-:W-:Y:S01]  /*0f20*/  BSSY.RECONVERGENT B3, `(.L_x_113) ;  /* 0x000002d000037945 */ /* 0x000fe20003800200 */
[----:B------:R-:W-:Y:S01]  /*0f30*/  IMAD.MOV.U32 R20, RZ, RZ, RZ ;  /* 0x000000ffff147224 */ /* 0x000fe200078e00ff */
[----:B--2---:R-:W-:-:S13]  /*0f40*/  ISETP.NE.AND P0, PT, R22, RZ, PT ;  /* 0x000000ff1600720c */ /* 0x004fda0003f05270 */
[----:B------:R-:W-:Y:S05]  /*0f50*/  @!P0 BRA `(.L_x_114) ;  /* 0x0000000000a48947 */ /* 0x000fea0003800000 */
[----:B------:R-:W-:Y:S02]  /*0f60*/  PRMT R24, RZ, 0x7610, R24 ;  /* 0x00007610ff187816 */ /* 0x000fe40000000018 */
[----:B------:R-:W-:Y:S01]  /*0f70*/  CS2R R20, SRZ ;  /* 0x0000000000147805 */ /* 0x000fe2000001ff00 */
[----:B------:R-:W-:-:S07]  /*0f80*/  IMAD.MOV.U32 R23, RZ, RZ, 0x3f800000 ;  /* 0x3f800000ff177424 */ /* 0x000fce00078e00ff */
.L_x_118:
[----:B------:R-:W-:Y:S01]  /*0f90*/  PRMT R18, R22, 0x9910, RZ ;  /* 0x0000991016127816 */ /* 0x000fe200000000ff */
[----:B------:R-:W-:Y:S01]  /*0fa0*/  BSSY.RECONVERGENT B4, `(.L_x_115) ;  /* 0x000001d000047945 */ /* 0x000fe20003800200 */
[----:B------:R-:W-:Y:S02]  /*0fb0*/  PRMT R19, R24, 0x7610, R19 ;  /* 0x0000761018137816 */ /* 0x000fe40000000013 */
[----:B------:R-:W-:Y:S01]  /*0fc0*/  ISETP.NE.AND P0, PT, R18, 0x2e, PT ;  /* 0x0000002e1200780c */ /* 0x000fe20003f05270 */
[----:B------:R-:W-:-:S05]  /*0fd0*/  IMAD.MOV.U32 R18, RZ, RZ, 0x1 ;  /* 0x00000001ff127424 */ /* 0x000fca00078e00ff */
[----:B------:R-:W-:-:S07]  /*0fe0*/  PRMT R24, R18, 0x7610, R24 ;  /* 0x0000761012187816 */ /* 0x000fce0000000018 */
[----:B------:R-:W-:Y:S05]  /*0ff0*/  @!P0 BRA `(.L_x_116) ;  /* 0x00000000005c8947 */ /* 0x000fea0003800000 */
[----:B------:R-:W-:Y:S01]  /*1000*/  VIADD R18, R22, 0xffffffd0 ;  /* 0xffffffd016127836 */ /* 0x000fe20000000000 */
[----:B------:R-:W-:-:S04]  /*1010*/  PRMT R24, R19, 0x7610, R24 ;  /* 0x0000761013187816 */ /* 0x000fc80000000018 */
[----:B------:R-:W-:-:S04]  /*1020*/  LOP3.LUT R18, R18, 0xff, RZ, 0xc0, !PT ;  /* 0x000000ff12127812 */ /* 0x000fc800078ec0ff */
[----:B------:R-:W-:-:S13]  /*1030*/  ISETP.GT.U32.AND P0, PT, R18, 0x9, PT ;  /* 0x000000091200780c */ /* 0x000fda0003f04070 */
[----:B------:R-:W-:Y:S05]  /*1040*/  @P0 BRA `(.L_x_116) ;  /* 0x0000000000480947 */ /* 0x000fea0003800000 */
[----:B------:R-:W-:-:S13]  /*1050*/  LOP3.LUT P0, RZ, R19, 0xff, RZ, 0xc0, !PT ;  /* 0x000000ff13ff7812 */ /* 0x000fda000780c0ff */
[----:B------:R-:W-:Y:S05]  /*1060*/  @!P0 BRA `(.L_x_117) ;  /* 0x00000000002c8947 */ /* 0x000fea0003800000 */
[----:B------:R-:W0:Y:S01]  /*1070*/  F2F.F64.F32 R18, R23 ;  /* 0x0000001700127310 */ /* 0x000e220000201800 */
[----:B------:R-:W-:Y:S01]  /*1080*/  UMOV UR4, 0x9999999a ;  /* 0x9999999a00047882 */ /* 0x000fe20000000000 */
[----:B------:R-:W-:Y:S01]  /*1090*/  UMOV UR5, 0x3fb99999 ;  /* 0x3fb9999900057882 */ /* 0x000fe20000000000 */
[----:B------:R-:W-:Y:S01]  /*10a0*/  LOP3.LUT R22, R22, 0xff, RZ, 0xc0, !PT ;  /* 0x000000ff16167812 */ /* 0x000fe200078ec0ff */
[----:B------:R-:W-:-:S04]  /*10b0*/  IMAD.MOV.U32 R24, RZ, RZ, 0x1 ;  /* 0x00000001ff187424 */ /* 0x000fc800078e00ff */
[----:B------:R-:W-:-:S05]  /*10c0*/  VIADD R22, R22, 0xffffffd0 ;  /* 0xffffffd016167836 */ /* 0x000fca0000000000 */
[----:B------:R-:W-:Y:S01]  /*10d0*/  I2FP.F32.U32 R22, R22 ;  /* 0x0000001600167245 */ /* 0x000fe20000201000 */
[----:B0-----:R-:W-:-:S06]  /*10e0*/  DMUL R18, R18, UR4 ;  /* 0x0000000412127c28 */ /* 0x001fcc0008000000 */
[----:B------:R-:W0:Y:S02]  /*10f0*/  F2F.F32.F64 R23, R18 ;  /* 0x0000001200177310 */ /* 0x000e240000301000 */
[----:B0-----:R-:W-:Y:S01]  /*1100*/  FFMA R20, R23, R22, R20 ;  /* 0x0000001617147223 */ /* 0x001fe20000000014 */
[----:B------:R-:W-:Y:S06]  /*1110*/  BRA `(.L_x_116) ;  /* 0x0000000000147947 */ /* 0x000fec0003800000 */
.L_x_117:
[----:B------:R-:W-:Y:S02]  /*1120*/  LOP3.LUT R22, R22, 0xff, RZ, 0xc0, !PT ;  /* 0x000000ff16167812 */ /* 0x000fe400078ec0ff */
[----:B------:R-:W-:Y:S02]  /*1130*/  PRMT R24, RZ, 0x7610, R24 ;  /* 0x00007610ff187816 */ /* 0x000fe40000000018 */
[----:B------:R-:W-:-:S04]  /*1140*/  IADD3 R22, PT, PT, R22, -0x30, RZ ;  /* 0xffffffd016167810 */ /* 0x000fc80007ffe0ff */
[----:B------:R-:W-:-:S05]  /*1150*/  I2FP.F32.U32 R19, R22 ;  /* 0x0000001600137245 */ /* 0x000fca0000201000 */
[----:B------:R-:W-:-:S07]  /*1160*/  FFMA R20, R20, 10, R19 ;  /* 0x4120000014147823 */ /* 0x000fce0000000013 */
.L_x_116:
[----:B------:R-:W-:Y:S05]  /*1170*/  BSYNC.RECONVERGENT B4 ;  /* 0x0000000000047941 */ /* 0x000fea0003800200 */
.L_x_115:
[----:B------:R-:W-:-:S05]  /*1180*/  IADD3 R18, P0, PT, R21, R16, RZ ;  /* 0x0000001015127210 */ /* 0x000fca0007f1e0ff */
[----:B------:R-:W-:-:S05]  /*1190*/  IMAD.X R19, RZ, RZ, R17, P0 ;  /* 0x000000ffff137224 */ /* 0x000fca00000e0611 */
[----:B------:R-:W2:Y:S01]  /*11a0*/  LDG.E.U8 R22, desc[UR8][R18.64+0x1] ;  /* 0x0000010812167981 */ /* 0x000ea2000c1e1100 */
[C---:B------:R-:W-:Y:S01]  /*11b0*/  ISETP.GE.U32.AND P0, PT, R21.reuse, 0x13, PT ;  /* 0x000000131500780c */ /* 0x040fe20003f06070 */
[----:B------:R-:W-:Y:S01]  /*11c0*/  VIADD R21, R21, 0x1 ;  /* 0x0000000115157836 */ /* 0x000fe20000000000 */
[----:B--2---:R-:W-:-:S13]  /*11d0*/  ISETP.NE.AND P1, PT, R22, RZ, PT ;  /* 0x000000ff1600720c */ /* 0x004fda0003f25270 */
[----:B------:R-:W-:Y:S05]  /*11e0*/  @!P0 BRA P1, `(.L_x_118) ;  /* 0xfffffffc00688947 */ /* 0x000fea000083ffff */
.L_x_114:
[----:B------:R-:W-:Y:S05]  /*11f0*/  BSYNC.RECONVERGENT B3 ;  /* 0x0000000000037941 */ /* 0x000fea0003800200 */
.L_x_113:
[C---:B------:R-:W-:Y:S02]  /*1200*/  IMAD R17, R14.reuse, 0x4, R5 ;  /* 0x000000040e117824 */ /* 0x040fe400078e0205 */
[----:B------:R-:W-:-:S03]  /*1210*/  VIADD R14, R14, 0x1 ;  /* 0x000000010e0e7836 */ /* 0x000fc60000000000 */
[----:B------:R0:W-:Y:S01]  /*1220*/  STL [R17], R20 ;  /* 0x0000001411007387 */ /* 0x0001e20000100800 */
[----:B------:R-:W-:Y:S05]  /*1230*/  BRA `(.L_x_97) ;  /* 0x0000001c00b47947 */ /* 0x000fea0003800000 */
.L_x_95:
        /* <DEDUP_REMOVED lines=11> */
[----:B------:R0:W5:Y:S01]  /*12f0*/  LDL R20, [R19+-0x4] ;  /* 0xfffffc0013147983 */ /* 0x0001620000100800 */
[----:B-1----:R-:W-:Y:S01]  /*1300*/  MOV R24, UR4 ;  /* 0x0000000400187c02 */ /* 0x002fe20008000f00 */
[----:B------:R-:W-:Y:S01]  /*1310*/  IMAD.U32 R25, RZ, RZ, UR5 ;  /* 0x00000005ff197e24 */ /* 0x000fe2000f8e00ff */
[----:B------:R-:W-:Y:S02]  /*1320*/  PLOP3.LUT P0, PT, PT, PT, PT, 0x80, 0x8 ;  /* 0x000000000008781c */ /* 0x000fe40003f0f070 */
        /* <DEDUP_REMOVED lines=23> */
.L_x_120:
[----:B------:R-:W-:Y:S02]  /*14a0*/  IMAD.MOV.U32 R16, RZ, RZ, R24 ;  /* 0x000000ffff107224 */ /* 0x000fe400078e0018 */
[----:B------:R-:W-:Y:S01]  /*14b0*/  IMAD.MOV.U32 R17, RZ, RZ, R25 ;  /* 0x000000ffff117224 */ /* 0x000fe200078e0019 */
[----:B------:R-:W-:Y:S06]  /*14c0*/  @!P0 BRA `(.L_x_121) ;  /* 0x00000000000c8947 */ /* 0x000fec0003800000 */
[----:B------:R-:W2:Y:S02]  /*14d0*/  LDG.E.U8.CONSTANT R16, desc[UR8][R16.64] ;  /* 0x0000000810107981 */ /* 0x000ea4000c1e9100 */
[----:B--2---:R-:W-:-:S13]  /*14e0*/  ISETP.NE.AND P0, PT, R16, RZ, PT ;  /* 0x000000ff1000720c */ /* 0x004fda0003f05270 */
[----:B------:R-:W-:Y:S05]  /*14f0*/  @!P0 BRA `(.L_x_122) ;  /* 0x0000001400788947 */ /* 0x000fea0003800000 */
.L_x_121:
[----:B------:R-:W0:Y:S01]  /*1500*/  LDCU.64 UR4, c[0x4][0x48] ;  /* 0x01000900ff0477ac */ /* 0x000e220008000a00 */
[----:B------:R-:W-:Y:S02]  /*1510*/  PLOP3.LUT P0, PT, PT, PT, PT, 0x80, 0x8 ;  /* 0x000000000008781c */ /* 0x000fe40003f0f070 */
[----:B0-----:R-:W-:Y:S01]  /*1520*/  MOV R24, UR4 ;  /* 0x0000000400187c02 */ /* 0x001fe20008000f00 */
        /* <DEDUP_REMOVED lines=23> */
.L_x_123:
[----:B------:R-:W-:Y:S02]  /*16a0*/  IMAD.MOV.U32 R16, RZ, RZ, R24 ;  /* 0x000000ffff107224 */ /* 0x000fe400078e0018 */
[----:B------:R-:W-:Y:S01]  /*16b0*/  IMAD.MOV.U32 R17, RZ, RZ, R25 ;  /* 0x000000ffff117224 */ /* 0x000fe200078e0019 */
[----:B------:R-:W-:Y:S06]  /*16c0*/  @!P0 BRA `(.L_x_124) ;  /* 0x00000000000c8947 */ /* 0x000fec0003800000 */
[----:B------:R-:W2:Y:S02]  /*16d0*/  LDG.E.U8.CONSTANT R16, desc[UR8][R16.64] ;  /* 0x0000000810107981 */ /* 0x000ea4000c1e9100 */
[----:B--2---:R-:W-:-:S13]  /*16e0*/  ISETP.NE.AND P0, PT, R16, RZ, PT ;  /* 0x000000ff1000720c */ /* 0x004fda0003f05270 */
[----:B------:R-:W-:Y:S05]  /*16f0*/  @!P0 BRA `(.L_x_125) ;  /* 0x0000000c00a08947 */ /* 0x000fea0003800000 */
.L_x_124:
        /* <DEDUP_REMOVED lines=26> */
.L_x_126:
[----:B------:R-:W-:Y:S02]  /*18a0*/  IMAD.MOV.U32 R16, RZ, RZ, R24 ;  /* 0x000000ffff107224 */ /* 0x000fe400078e0018 */
[----:B------:R-:W-:Y:S01]  /*18b0*/  IMAD.MOV.U32 R17, RZ, RZ, R25 ;  /* 0x000000ffff117224 */ /* 0x000fe200078e0019 */
[----:B------:R-:W-:Y:S06]  /*18c0*/  @!P0 BRA `(.L_x_127) ;  /* 0x00000000000c8947 */ /* 0x000fec0003800000 */
[----:B------:R-:W2:Y:S02]  /*18d0*/  LDG.E.U8.CONSTANT R16, desc[UR8][R16.64] ;  /* 0x0000000810107981 */ /* 0x000ea4000c1e9100 */
[----:B--2---:R-:W-:-:S13]  /*18e0*/  ISETP.NE.AND P0, PT, R16, RZ, PT ;  /* 0x000000ff1000720c */ /* 0x004fda0003f05270 */
[----:B------:R-:W-:Y:S05]  /*18f0*/  @!P0 BRA `(.L_x_128) ;  /* 0x0000000800948947 */ /* 0x000fea0003800000 */
.L_x_127:
        /* <DEDUP_REMOVED lines=19> */
.L_x_129:
[----:B------:R-:W-:Y:S02]  /*1a30*/  IMAD.MOV.U32 R16, RZ, RZ, R24 ;  /* 0x000000ffff107224 */ /* 0x000fe400078e0018 */
[----:B------:R-:W-:Y:S01]  /*1a40*/  IMAD.MOV.U32 R17, RZ, RZ, R25 ;  /* 0x000000ffff117224 */ /* 0x000fe200078e0019 */
[----:B------:R-:W-:Y:S06]  /*1a50*/  @!P0 BRA `(.L_x_130) ;  /* 0x00000000000c8947 */ /* 0x000fec0003800000 */
[----:B------:R-:W2:Y:S02]  /*1a60*/  LDG.E.U8.CONSTANT R16, desc[UR8][R16.64] ;  /* 0x0000000810107981 */ /* 0x000ea4000c1e9100 */
[----:B--2---:R-:W-:-:S13]  /*1a70*/  ISETP.NE.AND P0, PT, R16, RZ, PT ;  /* 0x000000ff1000720c */ /* 0x004fda0003f05270 */
[----:B------:R-:W-:Y:S05]  /*1a80*/  @!P0 BRA `(.L_x_131) ;  /* 0x0000000400a88947 */ /* 0x000fea0003800000 */
.L_x_130:
[----:B------:R-:W0:Y:S01]  /*1a90*/  LDCU.64 UR4, c[0x4][0x60] ;  /* 0x01000c00ff0477ac */ /* 0x000e220008000a00 */
[----:B------:R-:W-:Y:S01]  /*1aa0*/  PLOP3.LUT P0, PT, PT, PT, PT, 0x80, 0x8 ;  /* 0x000000000008781c */ /* 0x000fe20003f0f070 */
[----:B0-----:R-:W-:Y:S01]  /*1ab0*/  IMAD.U32 R24, RZ, RZ, UR4 ;  /* 0x00000004ff187e24 */ /* 0x001fe2000f8e00ff */
[----:B------:R-:W-:Y:S01]  /*1ac0*/  MOV R25, UR5 ;  /* 0x0000000500197c02 */ /* 0x000fe20008000f00 */
[----:B------:R-:W-:Y:S10]  /*1ad0*/  @!P1 BRA `(.L_x_132) ;  /* 0x0000000000549947 */ /* 0x000ff40003800000 */
        /* <DEDUP_REMOVED lines=21> */
.L_x_132:
[----:B------:R-:W-:Y:S02]  /*1c30*/  IMAD.MOV.U32 R16, RZ, RZ, R24 ;  /* 0x000000ffff107224 */ /* 0x000fe400078e0018 */
[----:B------:R-:W-:Y:S01]  /*1c40*/  IMAD.MOV.U32 R17, RZ, RZ, R25 ;  /* 0x000000ffff117224 */ /* 0x000fe200078e0019 */
[----:B------:R-:W-:Y:S06]  /*1c50*/  @!P0 BRA `(.L_x_133) ;  /* 0x00000000000c8947 */ /* 0x000fec0003800000 */
[----:B------:R-:W2:Y:S02]  /*1c60*/  LDG.E.U8.CONSTANT R16, desc[UR8][R16.64] ;  /* 0x0000000810107981 */ /* 0x000ea4000c1e9100 */
[----:B--2---:R-:W-:-:S13]  /*1c70*/  ISETP.NE.AND P0, PT, R16, RZ, PT ;  /* 0x000000ff1000720c */ /* 0x004fda0003f05270 */
[----:B------:R-:W-:Y:S05]  /*1c80*/  @!P0 BRA `(.L_x_134) ;  /* 0x0000000000f88947 */ /* 0x000fea0003800000 */
.L_x_133:
[----:B------:R-:W0:Y:S01]  /*1c90*/  LDCU.64 UR4, c[0x4][0x68] ;  /* 0x01000d00ff0477ac */ /* 0x000e220008000a00 */
[----:B------:R-:W-:Y:S01]  /*1ca0*/  PLOP3.LUT P0, PT, PT, PT, PT, 0x80, 0x8 ;  /* 0x000000000008781c */ /* 0x000fe20003f0f070 */
[----:B------:R-:W-:Y:S01]  /*1cb0*/  VIADD R14, R14, 0xffffffff ;  /* 0xffffffff0e0e7836 */ /* 0x000fe20000000000 */
        /* <DEDUP_REMOVED lines=28> */
[----:B------:R-:W-:-:S04]  /*1e80*/  IADD3 R24, P1, PT, R16, 0x4, RZ ;  /* 0x0000000410187810 */ /* 0x000fc80007f3e0ff */
[----:B------:R-:W-:Y:S02]  /*1e90*/  IADD3.X R25, PT, PT, RZ, R17, RZ, P1, !PT ;  /* 0x00000011ff197210 */ /* 0x000fe40000ffe4ff */
[----:B--2---:R-:W-:-:S13]  /*1ea0*/  ISETP.EQ.AND P0, PT, R22, RZ, PT ;  /* 0x000000ff1600720c */ /* 0x004fda0003f02270 */
.L_x_135:
[----:B------:R-:W-:Y:S02]  /*1eb0*/  IMAD.MOV.U32 R16, RZ, RZ, R24 ;  /* 0x000000ffff107224 */ /* 0x000fe400078e0018 */
[----:B------:R-:W-:Y:S01]  /*1ec0*/  IMAD.MOV.U32 R17, RZ, RZ, R25 ;  /* 0x000000ffff117224 */ /* 0x000fe200078e0019 */
[----:B------:R-:W-:Y:S06]  /*1ed0*/  @!P0 BRA `(.L_x_97) ;  /* 0x00000010008c8947 */ /* 0x000fec0003800000 */
[----:B------:R-:W2:Y:S02]  /*1ee0*/  LDG.E.U8.CONSTANT R16, desc[UR8][R16.64] ;  /* 0x0000000810107981 */ /* 0x000ea4000c1e9100 */
[----:B--2---:R-:W-:-:S13]  /*1ef0*/  ISETP.NE.AND P0, PT, R16, RZ, PT ;  /* 0x000000ff1000720c */ /* 0x004fda0003f05270 */
[----:B------:R-:W-:Y:S05]  /*1f00*/  @P0 BRA `(.L_x_97) ;  /* 0x0000001000800947 */ /* 0x000fea0003800000 */
[----:B-----5:R-:W-:Y:S01]  /*1f10*/  FSETP.GEU.AND P0, PT, R20, RZ, PT ;  /* 0x000000ff1400720b */ /* 0x020fe20003f0e000 */
[----:B------:R-:W-:-:S12]  /*1f20*/  IMAD.MOV.U32 R21, RZ, RZ, RZ ;  /* 0x000000ffff157224 */ /* 0x000fd800078e00ff */
[----:B------:R-:W-:Y:S05]  /*1f30*/  @!P0 BREAK.RELIABLE B0 ;  /* 0x0000000000008942 */ /* 0x000fea0003800100 */
[----:B------:R-:W-:Y:S05]  /*1f40*/  @!P0 BREAK.RELIABLE B1 ;  /* 0x0000000000018942 */ /* 0x000fea0003800100 */
[----:B------:R-:W-:Y:S05]  /*1f50*/  @!P0 BRA `(.L_x_110) ;  /* 0x0000001000a08947 */ /* 0x000fea0003800000 */
[----:B------:R-:W-:Y:S01]  /*1f60*/  VIADD R14, R20, 0xf3000000 ;  /* 0xf3000000140e7836 */ /* 0x000fe20000000000 */
[----:B------:R0:W1:Y:S01]  /*1f70*/  MUFU.RSQ R21, R20 ;  /* 0x0000001400157308 */ /* 0x0000620000001400 */
[----:B------:R-:W-:Y:S03]  /*1f80*/  BSSY.RECONVERGENT B3, `(.L_x_136) ;  /* 0x000000b000037945 */ /* 0x000fe60003800200 */
[----:B------:R-:W-:-:S13]  /*1f90*/  ISETP.GT.U32.AND P0, PT, R14, 0x727fffff, PT ;  /* 0x727fffff0e00780c */ /* 0x000fda0003f04070 */
[----:B01----:R-:W-:Y:S05]  /*1fa0*/  @!P0 BRA `(.L_x_137) ;  /* 0x0000000000108947 */ /* 0x003fea0003800000 */
[----:B------:R-:W-:-:S07]  /*1fb0*/  MOV R23, 0x1fd0 ;  /* 0x00001fd000177802 */ /* 0x000fce0000000f00 */
[----:B------:R-:W-:Y:S05]  /*1fc0*/  CALL.REL.NOINC `($__internal_2_$__cuda_sm20_sqrt_rn_f32_slowpath) ;  /* 0x0000001400807944 */ /* 0x000fea0003c00000 */
[----:B------:R-:W-:Y:S01]  /*1fd0*/  IMAD.MOV.U32 R16, RZ, RZ, R14 ;  /* 0x000000ffff107224 */ /* 0x000fe200078e000e */
[----:B------:R-:W-:Y:S06]  /*1fe0*/  BRA `(.L_x_138) ;  /* 0x0000000000107947 */ /* 0x000fec0003800000 */
.L_x_137:
[----:B------:R-:W-:Y:S01]  /*1ff0*/  FMUL.FTZ R17, R20, R21 ;  /* 0x0000001514117220 */ /* 0x000fe20000410000 */
[----:B------:R-:W-:-:S03]  /*2000*/  FMUL.FTZ R14, R21, 0.5 ;  /* 0x3f000000150e7820 */ /* 0x000fc60000410000 */
[----:B------:R-:W-:-:S04]  /*2010*/  FFMA R16, -R17, R17, R20 ;  /* 0x0000001111107223 */ /* 0x000fc80000000114 */
[----:B------:R-:W-:-:S07]  /*2020*/  FFMA R16, R16, R14, R17 ;  /* 0x0000000e10107223 */ /* 0x000fce0000000011 */
.L_x_138:
[----:B------:R-:W-:Y:S05]  /*2030*/  BSYNC.RECONVERGENT B3 ;  /* 0x0000000000037941 */ /* 0x000fea0003800200 */
.L_x_136:
[----:B------:R0:W-:Y:S01]  /*2040*/  STL [R19+-0x4], R16 ;  /* 0xfffffc1013007387 */ /* 0x0001e20000100800 */
[----:B------:R-:W-:Y:S01]  /*2050*/  MOV R14, R18 ;  /* 0x00000012000e7202 */ /* 0x000fe20000000f00 */
[----:B------:R-:W-:Y:S06]  /*2060*/  BRA `(.L_x_97) ;  /* 0x0000001000287947 */ /* 0x000fec0003800000 */
.L_x_134:
[----:B------:R-:W-:Y:S02]  /*2070*/  IMAD.MOV.U32 R17, RZ, RZ, 0x3bbb989d ;  /* 0x3bbb989dff117424 */ /* 0x000fe400078e00ff */
[----:B------:R-:W-:Y:S02]  /*2080*/  IMAD.MOV.U32 R21, RZ, RZ, 0x437c0000 ;  /* 0x437c0000ff157424 */ /* 0x000fe400078e00ff */
[----:B-----5:R-:W-:-:S04]  /*2090*/  FFMA.SAT R16, R20, R17, 0.5 ;  /* 0x3f00000014107423 */ /* 0x020fc80000002011 */
[----:B------:R-:W-:-:S04]  /*20a0*/  FFMA.RM R16, R16, R21, 12582913 ;  /* 0x4b40000110107423 */ /* 0x000fc80000004015 */
[C---:B------:R-:W-:Y:S01]  /*20b0*/  FADD R17, R16.reuse, -12583039 ;  /* 0xcb40007f10117421 */ /* 0x040fe20000000000 */
[----:B------:R-:W-:-:S03]  /*20c0*/  IMAD.SHL.U32 R16, R16, 0x800000, RZ ;  /* 0x0080000010107824 */ /* 0x000fc600078e00ff */
[----:B------:R-:W-:-:S04]  /*20d0*/  FFMA R17, R20, 1.4426950216293334961, -R17 ;  /* 0x3fb8aa3b14117823 */ /* 0x000fc80000000811 */
[----:B------:R-:W-:-:S06]  /*20e0*/  FFMA R17, R20, 1.925963033500011079e-08, R17 ;  /* 0x32a5706014117823 */ /* 0x000fcc0000000011 */
[----:B------:R-:W0:Y:S02]  /*20f0*/  MUFU.EX2 R17, R17 ;  /* 0x0000001100117308 */ /* 0x000e240000000800 */
[----:B0-----:R-:W-:-:S05]  /*2100*/  FMUL R16, R16, R17 ;  /* 0x0000001110107220 */ /* 0x001fca0000400000 */
[----:B------:R4:W-:Y:S01]  /*2110*/  STL [R19+-0x4], R16 ;  /* 0xfffffc1013007387 */ /* 0x0009e20000100800 */
[----:B------:R-:W-:Y:S05]  /*2120*/  BRA `(.L_x_97) ;  /* 0x0000000c00f87947 */ /* 0x000fea0003800000 */
.L_x_131:
[----:B-----5:R-:W-:Y:S01]  /*2130*/  FSETP.GTU.AND P0, PT, R20, RZ, PT ;  /* 0x000000ff1400720b */ /* 0x020fe20003f0c000 */
[----:B------:R-:W-:-:S12]  /*2140*/  IMAD.MOV.U32 R21, RZ, RZ, RZ ;  /* 0x000000ffff157224 */ /* 0x000fd800078e00ff */
[----:B------:R-:W-:Y:S05]  /*2150*/  @!P0 BREAK.RELIABLE B0 ;  /* 0x0000000000008942 */ /* 0x000fea0003800100 */
[----:B------:R-:W-:Y:S05]  /*2160*/  @!P0 BREAK.RELIABLE B1 ;  /* 0x0000000000018942 */ /* 0x000fea0003800100 */
[----:B------:R-:W-:Y:S05]  /*2170*/  @!P0 BRA `(.L_x_110) ;  /* 0x0000001000188947 */ /* 0x000fea0003800000 */
[C---:B------:R-:W-:Y:S01]  /*2180*/  FMUL R17, R20.reuse, 8388608 ;  /* 0x4b00000014117820 */ /* 0x040fe20000400000 */
[----:B------:R-:W-:Y:S01]  /*2190*/  FSETP.GEU.AND P0, PT, R20, 1.175494350822287508e-38, PT ;  /* 0x008000001400780b */ /* 0x000fe20003f0e000 */
[----:B------:R-:W-:-:S03]  /*21a0*/  IMAD.MOV.U32 R21, RZ, RZ, 0x3e055027 ;  /* 0x3e055027ff157424 */ /* 0x000fc600078e00ff */
[----:B------:R-:W-:Y:S02]  /*21b0*/  FSEL R20, R17, R20, !P0 ;  /* 0x0000001411147208 */ /* 0x000fe40004000000 */
[----:B------:R-:W-:Y:S02]  /*21c0*/  FSEL R18, RZ, -23, P0 ;  /* 0xc1b80000ff127808 */ /* 0x000fe40000000000 */
[C---:B------:R-:W-:Y:S01]  /*21d0*/  ISETP.GT.U32.AND P0, PT, R20.reuse, 0x7f7fffff, PT ;  /* 0x7f7fffff1400780c */ /* 0x040fe20003f04070 */
[----:B------:R-:W-:-:S05]  /*21e0*/  VIADD R17, R20, 0xc0d55555 ;  /* 0xc0d5555514117836 */ /* 0x000fca0000000000 */
[----:B------:R-:W-:-:S04]  /*21f0*/  LOP3.LUT R17, R17, 0xff800000, RZ, 0xc0, !PT ;  /* 0xff80000011117812 */ /* 0x000fc800078ec0ff */
[-C--:B------:R-:W-:Y:S02]  /*2200*/  IADD3 R16, PT, PT, R20, -R17.reuse, RZ ;  /* 0x8000001114107210 */ /* 0x080fe40007ffe0ff */
[----:B------:R-:W-:-:S03]  /*2210*/  I2FP.F32.S32 R17, R17 ;  /* 0x0000001100117245 */ /* 0x000fc60000201400 */
[----:B------:R-:W-:Y:S02]  /*2220*/  FADD R16, R16, -1 ;  /* 0xbf80000010107421 */ /* 0x000fe40000000000 */
[----:B------:R-:W-:Y:S02]  /*2230*/  FFMA R17, R17, 1.1920928955078125e-07, R18 ;  /* 0x3400000011117823 */ /* 0x000fe40000000012 */
[----:B------:R-:W-:-:S04]  /*2240*/  FFMA R21, R16, -R21, 0.14084610342979431152 ;  /* 0x3e1039f610157423 */ /* 0x000fc80000000815 */
[----:B------:R-:W-:-:S04]  /*2250*/  FFMA R21, R16, R21, -0.12148627638816833496 ;  /* 0xbdf8cdcc10157423 */ /* 0x000fc80000000015 */
[----:B------:R-:W-:-:S04]  /*2260*/  FFMA R21, R16, R21, 0.13980610668659210205 ;  /* 0x3e0f295510157423 */ /* 0x000fc80000000015 */
[----:B------:R-:W-:-:S04]  /*2270*/  FFMA R21, R16, R21, -0.16684235632419586182 ;  /* 0xbe2ad8b910157423 */ /* 0x000fc80000000015 */
[----:B------:R-:W-:-:S04]  /*2280*/  FFMA R21, R16, R21, 0.20012299716472625732 ;  /* 0x3e4ced0b10157423 */ /* 0x000fc80000000015 */
[----:B------:R-:W-:-:S04]  /*2290*/  FFMA R21, R16, R21, -0.24999669194221496582 ;  /* 0xbe7fff2210157423 */ /* 0x000fc80000000015 */
[----:B------:R-:W-:-:S04]  /*22a0*/  FFMA R21, R16, R21, 0.33333182334899902344 ;  /* 0x3eaaaa7810157423 */ /* 0x000fc80000000015 */
[----:B------:R-:W-:-:S04]  /*22b0*/  FFMA R21, R16, R21, -0.5 ;  /* 0xbf00000010157423 */ /* 0x000fc80000000015 */
[----:B------:R-:W-:-:S04]  /*22c0*/  FMUL R21, R16, R21 ;  /* 0x0000001510157220 */ /* 0x000fc80000400000 */
[----:B------:R-:W-:Y:S01]  /*22d0*/  FFMA R16, R16, R21, R16 ;  /* 0x0000001510107223 */ /* 0x000fe20000000010 */
[----:B------:R-:W-:-:S03]  /*22e0*/  IMAD.MOV.U32 R21, RZ, RZ, 0x7f800000 ;  /* 0x7f800000ff157424 */ /* 0x000fc600078e00ff */
[----:B------:R-:W-:Y:S01]  /*22f0*/  FFMA R16, R17, 0.69314718246459960938, R16 ;  /* 0x3f31721811107823 */ /* 0x000fe20000000010 */
[C---:B------:R-:W-:Y:S01]  /*2300*/  @P0 FFMA R16, R20.reuse, R21, +INF ;  /* 0x7f80000014100423 */ /* 0x040fe20000000015 */
[----:B------:R-:W-:-:S04]  /*2310*/  FSETP.NEU.AND P0, PT, R20, RZ, PT ;  /* 0x000000ff1400720b */ /* 0x000fc80003f0d000 */
[----:B------:R-:W-:-:S05]  /*2320*/  FSEL R16, R16, -INF , P0 ;  /* 0xff80000010107808 */ /* 0x000fca0000000000 */
[----:B------:R3:W-:Y:S01]  /*2330*/  STL [R19+-0x4], R16 ;  /* 0xfffffc1013007387 */ /* 0x0007e20000100800 */
[----:B------:R-:W-:Y:S05]  /*2340*/  BRA `(.L_x_97) ;  /* 0x0000000c00707947 */ /* 0x000fea0003800000 */
.L_x_128:
[----:B-----5:R-:W-:Y:S01]  /*2350*/  FSETP.GTU.AND P0, PT, R20, RZ, PT ;  /* 0x000000ff1400720b */ /* 0x020fe20003f0c000 */
[----:B------:R-:W-:-:S12]  /*2360*/  IMAD.MOV.U32 R21, RZ, RZ, RZ ;  /* 0x000000ffff157224 */ /* 0x000fd800078e00ff */
[----:B------:R-:W-:Y:S05]  /*2370*/  @!P0 BREAK.RELIABLE B0 ;  /* 0x0000000000008942 */ /* 0x000fea0003800100 */
[----:B------:R-:W-:Y:S05]  /*2380*/  @!P0 BREAK.RELIABLE B1 ;  /* 0x0000000000018942 */ /* 0x000fea0003800100 */
[----:B------:R-:W-:Y:S05]  /*2390*/  @!P0 BRA `(.L_x_110) ;  /* 0x0000000c00908947 */ /* 0x000fea0003800000 */
[C---:B------:R-:W-:Y:S01]  /*23a0*/  FMUL R17, R20.reuse, 8388608 ;  /* 0x4b00000014117820 */ /* 0x040fe20000400000 */
[----:B------:R-:W-:Y:S01]  /*23b0*/  FSETP.GEU.AND P0, PT, R20, 1.175494350822287508e-38, PT ;  /* 0x008000001400780b */ /* 0x000fe20003f0e000 */
[----:B------:R-:W-:-:S03]  /*23c0*/  HFMA2 R21, -RZ, RZ, 1.5048828125, 33.21875 ;  /* 0x3e055027ff157431 */ /* 0x000fc600000001ff */
[----:B------:R-:W-:Y:S02]  /*23d0*/  FSEL R20, R17, R20, !P0 ;  /* 0x0000001411147208 */ /* 0x000fe40004000000 */
[----:B------:R-:W-:Y:S02]  /*23e0*/  FSEL R18, RZ, -23, P0 ;  /* 0xc1b80000ff127808 */ /* 0x000fe40000000000 */
[C---:B------:R-:W-:Y:S01]  /*23f0*/  ISETP.GT.U32.AND P0, PT, R20.reuse, 0x7f7fffff, PT ;  /* 0x7f7fffff1400780c */ /* 0x040fe20003f04070 */
[----:B------:R-:W-:-:S05]  /*2400*/  VIADD R17, R20, 0xc0d55555 ;  /* 0xc0d5555514117836 */ /* 0x000fca0000000000 */
[----:B------:R-:W-:-:S05]  /*2410*/  LOP3.LUT R17, R17, 0xff800000, RZ, 0xc0, !PT ;  /* 0xff80000011117812 */ /* 0x000fca00078ec0ff */
[----:B------:R-:W-:Y:S01]  /*2420*/  IMAD.IADD R16, R20, 0x1, -R17 ;  /* 0x0000000114107824 */ /* 0x000fe200078e0a11 */
        /* <DEDUP_REMOVED lines=16> */
[----:B------:R-:W-:-:S03]  /*2530*/  FSETP.NEU.AND P0, PT, R20, RZ, PT ;  /* 0x000000ff1400720b */ /* 0x000fc60003f0d000 */
[----:B------:R-:W-:-:S05]  /*2540*/  FMUL R16, R16, 0.43429449200630187988 ;  /* 0x3ede5bd910107820 */ /* 0x000fca0000400000 */
[----:B------:R-:W-:-:S05]  /*2550*/  FSEL R16, R16, -INF , P0 ;  /* 0xff80000010107808 */ /* 0x000fca0000000000 */
[----:B------:R2:W-:Y:S01]  /*2560*/  STL [R19+-0x4], R16 ;  /* 0xfffffc1013007387 */ /* 0x0005e20000100800 */
[----:B------:R-:W-:Y:S05]  /*2570*/  BRA `(.L_x_97) ;  /* 0x0000000800e47947 */ /* 0x000fea0003800000 */
.L_x_125:
[C---:B-----5:R-:W-:Y:S01]  /*2580*/  FMUL R21, R20.reuse, 0.63661974668502807617 ;  /* 0x3f22f98314157820 */ /* 0x060fe20000400000 */
[----:B------:R-:W-:Y:S01]  /*2590*/  FSETP.GE.AND P0, PT, |R20|, 105615, PT ;  /* 0x47ce47801400780b */ /* 0x000fe20003f06200 */
[----:B------:R-:W-:Y:S04]  /*25a0*/  BSSY.RECONVERGENT B3, `(.L_x_139) ;  /* 0x000003f000037945 */ /* 0x000fe80003800200 */
[----:B------:R-:W0:Y:S02]  /*25b0*/  F2I.NTZ R21, R21 ;  /* 0x0000001500157305 */ /* 0x000e240000203100 */
[----:B0-----:R-:W-:-:S05]  /*25c0*/  I2FP.F32.S32 R17, R21 ;  /* 0x0000001500117245 */ /* 0x001fca0000201400 */
[----:B------:R-:W-:-:S04]  /*25d0*/  FFMA R16, R17, -1.5707962512969970703, R20 ;  /* 0xbfc90fda11107823 */ /* 0x000fc80000000014 */
[----:B------:R-:W-:-:S04]  /*25e0*/  FFMA R16, R17, -7.5497894158615963534e-08, R16 ;  /* 0xb3a2216811107823 */ /* 0x000fc80000000010 */
[----:B------:R-:W-:Y:S01]  /*25f0*/  FFMA R16, R17, -5.3903029534742383927e-15, R16 ;  /* 0xa7c234c511107823 */ /* 0x000fe20000000010 */
[----:B------:R-:W-:Y:S06]  /*2600*/  @!P0 BRA `(.L_x_140) ;  /* 0x0000000000e08947 */ /* 0x000fec0003800000 */
[----:B------:R-:W-:-:S13]  /*2610*/  FSETP.NEU.AND P0, PT, |R20|, +INF , PT ;  /* 0x7f8000001400780b */ /* 0x000fda0003f0d200 */
[----:B------:R-:W-:Y:S05]  /*2620*/  @!P0 BRA `(.L_x_141) ;  /* 0x0000000000d08947 */ /* 0x000fea0003800000 */
[----:B------:R-:W-:Y:S01]  /*2630*/  IMAD.SHL.U32 R16, R20, 0x100, RZ ;  /* 0x0000010014107824 */ /* 0x000fe200078e00ff */
[----:B------:R-:W0:Y:S01]  /*2640*/  LDCU.64 UR10, c[0x4][0x70] ;  /* 0x01000e00ff0a77ac */ /* 0x000e220008000a00 */
[----:B------:R-:W-:Y:S02]  /*2650*/  IMAD.MOV.U32 R24, RZ, RZ, RZ ;  /* 0x000000ffff187224 */ /* 0x000fe400078e00ff */
[----:B------:R-:W-:Y:S01]  /*2660*/  IMAD.MOV.U32 R18, RZ, RZ, R1 ;  /* 0x000000ffff127224 */ /* 0x000fe200078e0001 */
[----:B------:R-:W-:Y:S01]  /*2670*/  LOP3.LUT R25, R16, 0x80000000, RZ, 0xfc, !PT ;  /* 0x8000000010197812 */ /* 0x000fe200078efcff */
[----:B------:R-:W-:Y:S01]  /*2680*/  UMOV UR5, URZ ;  /* 0x000000ff00057c82 */ /* 0x000fe20008000000 */
[----:B------:R-:W-:-:S05]  /*2690*/  UMOV UR4, URZ ;  /* 0x000000ff00047c82 */ /* 0x000fca0008000000 */
.L_x_142:
[----:B0-----:R-:W-:Y:S01]  /*26a0*/  IMAD.U32 R16, RZ, RZ, UR10 ;  /* 0x0000000aff107e24 */ /* 0x001fe2000f8e00ff */
[----:B------:R-:W-:-:S05]  /*26b0*/  MOV R17, UR11 ;  /* 0x0000000b00117c02 */ /* 0x000fca0008000f00 */
[----:B------:R-:W2:Y:S01]  /*26c0*/  LDG.E.CONSTANT R16, desc[UR8][R16.64] ;  /* 0x0000000810107981 */ /* 0x000ea2000c1e9900 */
[----:B------:R-:W-:Y:S02]  /*26d0*/  UIADD3 UR10, UP0, UPT, UR10, 0x4, URZ ;  /* 0x000000040a0a7890 */ /* 0x000fe4000ff1e0ff */
[----:B------:R-:W-:Y:S02]  /*26e0*/  UIADD3 UR4, UPT, UPT, UR4, 0x1, URZ ;  /* 0x0000000104047890 */ /* 0x000fe4000fffe0ff */
[----:B------:R-:W-:Y:S02]  /*26f0*/  UIADD3.X UR11, UPT, UPT, URZ, UR11, URZ, UP0, !UPT ;  /* 0x0000000bff0b7290 */ /* 0x000fe400087fe4ff */
[----:B------:R-:W-:Y:S01]  /*2700*/  UISETP.NE.AND UP0, UPT, UR4, 0x6, UPT ;  /* 0x000000060400788c */ /* 0x000fe2000bf05270 */
[----:B--2---:R-:W-:-:S03]  /*2710*/  IMAD.WIDE.U32 R22, R16, R25, RZ ;  /* 0x0000001910167225 */ /* 0x004fc600078e00ff */
[----:B------:R-:W-:-:S04]  /*2720*/  IADD3 R21, P0, PT, R22, R24, RZ ;  /* 0x0000001816157210 */ /* 0x000fc80007f1e0ff */
[----:B------:R-:W-:Y:S01]  /*2730*/  IADD3.X R24, PT, PT, R23, UR5, RZ, P0, !PT ;  /* 0x0000000517187c10 */ /* 0x000fe200087fe4ff */
[----:B------:R0:W-:Y:S02]  /*2740*/  STL [R18], R21 ;  /* 0x0000001512007387 */ /* 0x0001e40000100800 */
[----:B0-----:R-:W-:Y:S01]  /*2750*/  VIADD R18, R18, 0x4 ;  /* 0x0000000412127836 */ /* 0x001fe20000000000 */
[----:B------:R-:W-:Y:S06]  /*2760*/  BRA.U UP0, `(.L_x_142) ;  /* 0xfffffffd00cc7547 */ /* 0x000fec000b83ffff */
[----:B------:R-:W-:Y:S01]  /*2770*/  SHF.R.U32.HI R21, RZ, 0x17, R20 ;  /* 0x00000017ff157819 */ /* 0x000fe20000011614 */
[----:B------:R0:W-:Y:S03]  /*2780*/  STL [R1+0x18], R24 ;  /* 0x0000181801007387 */ /* 0x0001e60000100800 */
[C---:B------:R-:W-:Y:S02]  /*2790*/  LOP3.LUT R16, R21.reuse, 0xe0, RZ, 0xc0, !PT ;  /* 0x000000e015107812 */ /* 0x040fe400078ec0ff */
[----:B------:R-:W-:-:S03]  /*27a0*/  LOP3.LUT P0, RZ, R21, 0x1f, RZ, 0xc0, !PT ;  /* 0x0000001f15ff7812 */ /* 0x000fc6000780c0ff */
[----:B------:R-:W-:-:S05]  /*27b0*/  VIADD R16, R16, 0xffffff80 ;  /* 0xffffff8010107836 */ /* 0x000fca0000000000 */
[----:B------:R-:W-:-:S05]  /*27c0*/  SHF.R.U32.HI R16, RZ, 0x5, R16 ;  /* 0x00000005ff107819 */ /* 0x000fca0000011610 */
[----:B------:R-:W-:-:S05]  /*27d0*/  IMAD R23, R16, -0x4, R1 ;  /* 0xfffffffc10177824 */ /* 0x000fca00078e0201 */
[----:B------:R-:W2:Y:S04]  /*27e0*/  LDL R18, [R23+0x18] ;  /* 0x0000180017127983 */ /* 0x000ea80000100800 */
[----:B------:R-:W2:Y:S04]  /*27f0*/  LDL R17, [R23+0x14] ;  /* 0x0000140017117983 */ /* 0x000ea80000100800 */
[----:B------:R-:W3:Y:S01]  /*2800*/  @P0 LDL R16, [R23+0x10] ;  /* 0x0000100017100983 */ /* 0x000ee20000100800 */
[----:B------:R-:W-:Y:S01]  /*2810*/  LOP3.LUT R21, R21, 0x1f, RZ, 0xc0, !PT ;  /* 0x0000001f15157812 */ /* 0x000fe200078ec0ff */
[----:B------:R-:W-:Y:S01]  /*2820*/  UMOV UR4, 0x54442d19 ;  /* 0x54442d1900047882 */ /* 0x000fe20000000000 */
[----:B------:R-:W-:-:S02]  /*2830*/  UMOV UR5, 0x3bf921fb ;  /* 0x3bf921fb00057882 */ /* 0x000fc40000000000 */
[-C--:B--2---:R-:W-:Y:S02]  /*2840*/  @P0 SHF.L.W.U32.HI R18, R17, R21.reuse, R18 ;  /* 0x0000001511120219 */ /* 0x084fe40000010e12 */
[----:B---3--:R-:W-:Y:S02]  /*2850*/  @P0 SHF.L.W.U32.HI R17, R16, R21, R17 ;  /* 0x0000001510110219 */ /* 0x008fe40000010e11 */
[----:B------:R-:W-:Y:S02]  /*2860*/  ISETP.GE.AND P0, PT, R20, RZ, PT ;  /* 0x000000ff1400720c */ /* 0x000fe40003f06270 */
[C-C-:B------:R-:W-:Y:S01]  /*2870*/  SHF.L.W.U32.HI R21, R17.reuse, 0x2, R18.reuse ;  /* 0x0000000211157819 */ /* 0x140fe20000010e12 */
[----:B------:R-:W-:Y:S01]  /*2880*/  IMAD.SHL.U32 R17, R17, 0x4, RZ ;  /* 0x0000000411117824 */ /* 0x000fe200078e00ff */
[----:B------:R-:W-:Y:S02]  /*2890*/  SHF.R.U32.HI R18, RZ, 0x1e, R18 ;  /* 0x0000001eff127819 */ /* 0x000fe40000011612 */
[----:B------:R-:W-:-:S02]  /*28a0*/  SHF.R.S32.HI R22, RZ, 0x1f, R21 ;  /* 0x0000001fff167819 */ /* 0x000fc40000011415 */
[C---:B------:R-:W-:Y:S02]  /*28b0*/  LOP3.LUT R20, R21.reuse, R20, RZ, 0x3c, !PT ;  /* 0x0000001415147212 */ /* 0x040fe400078e3cff */
[C---:B------:R-:W-:Y:S02]  /*28c0*/  LOP3.LUT R16, R22.reuse, R17, RZ, 0x3c, !PT ;  /* 0x0000001116107212 */ /* 0x040fe400078e3cff */
[----:B------:R-:W-:Y:S02]  /*28d0*/  LOP3.LUT R17, R22, R21, RZ, 0x3c, !PT ;  /* 0x0000001516117212 */ /* 0x000fe400078e3cff */
[----:B------:R-:W-:Y:S02]  /*28e0*/  LEA.HI R21, R21, R18, RZ, 0x1 ;  /* 0x0000001215157211 */ /* 0x000fe400078f08ff */
[----:B------:R-:W-:Y:S02]  /*28f0*/  ISETP.GE.AND P1, PT, R20, RZ, PT ;  /* 0x000000ff1400720c */ /* 0x000fe40003f26270 */
[----:B------:R-:W1:Y:S01]  /*2900*/  I2F.F64.S64 R16, R16 ;  /* 0x0000001000107312 */ /* 0x000e620000301c00 */
[----:B------:R-:W-:-:S04]  /*2910*/  IMAD.MOV R18, RZ, RZ, -R21 ;  /* 0x000000ffff127224 */ /* 0x000fc800078e0a15 */
[----:B------:R-:W-:Y:S01]  /*2920*/  @!P0 IMAD.MOV.U32 R21, RZ, RZ, R18 ;  /* 0x000000ffff158224 */ /* 0x000fe200078e0012 */
[----:B-1----:R-:W-:-:S10]  /*2930*/  DMUL R22, R16, UR4 ;  /* 0x0000000410167c28 */ /* 0x002fd40008000000 */
[----:B------:R-:W1:Y:S02]  /*2940*/  F2F.F32.F64 R22, R22 ;  /* 0x0000001600167310 */ /* 0x000e640000301000 */
[----:B-1----:R-:W-:Y:S01]  /*2950*/  FSEL R16, -R22, R22, !P1 ;  /* 0x0000001616107208 */ /* 0x002fe20004800100 */
[----:B0-----:R-:W-:Y:S06]  /*2960*/  BRA `(.L_x_140) ;  /* 0x0000000000087947 */ /* 0x001fec0003800000 */
.L_x_141:
[----:B------:R-:W-:Y:S01]  /*2970*/  FMUL R16, RZ, R20 ;  /* 0x00000014ff107220 */ /* 0x000fe20000400000 */
[----:B------:R-:W-:-:S07]  /*2980*/  MOV R21, RZ ;  /* 0x000000ff00157202 */ /* 0x000fce0000000f00 */
.L_x_140:
[----:B------:R-:W-:Y:S05]  /*2990*/  BSYNC.RECONVERGENT B3 ;  /* 0x0000000000037941 */ /* 0x000fea0003800200 */
.L_x_139:
[C---:B------:R-:W-:Y:S01]  /*29a0*/  LOP3.LUT R20, R21.reuse, 0x1, RZ, 0xc0, !PT ;  /* 0x0000000115147812 */ /* 0x040fe200078ec0ff */
[----:B------:R-:W-:Y:S02]  /*29b0*/  IMAD.MOV.U32 R18, RZ, RZ, 0x37cbac00 ;  /* 0x37cbac00ff127424 */ /* 0x000fe400078e00ff */
[----:B------:R-:W-:Y:S01]  /*29c0*/  FMUL R17, R16, R16 ;  /* 0x0000001010117220 */ /* 0x000fe20000400000 */
[----:B------:R-:W-:Y:S01]  /*29d0*/  VIADD R21, R21, 0x1 ;  /* 0x0000000115157836 */ /* 0x000fe20000000000 */
[----:B------:R-:W-:Y:S01]  /*29e0*/  ISETP.NE.U32.AND P0, PT, R20, 0x1, PT ;  /* 0x000000011400780c */ /* 0x000fe20003f05070 */
[----:B------:R-:W-:Y:S02]  /*29f0*/  IMAD.MOV.U32 R20, RZ, RZ, 0x3c0885e4 ;  /* 0x3c0885e4ff147424 */ /* 0x000fe400078e00ff */
[----:B------:R-:W-:Y:S01]  /*2a00*/  FFMA R18, R17, R18, -0.0013887860113754868507 ;  /* 0xbab607ed11127423 */ /* 0x000fe20000000012 */
[----:B------:R-:W-:Y:S01]  /*2a10*/  IMAD.MOV.U32 R23, RZ, RZ, 0x3e2aaaa8 ;  /* 0x3e2aaaa8ff177424 */ /* 0x000fe200078e00ff */
[----:B------:R-:W-:-:S02]  /*2a20*/  LOP3.LUT P1, RZ, R21, 0x2, RZ, 0xc0, !PT ;  /* 0x0000000215ff7812 */ /* 0x000fc4000782c0ff */
[----:B------:R-:W-:Y:S02]  /*2a30*/  FSEL R20, R20, 0.041666727513074874878, !P0 ;  /* 0x3d2aaabb14147808 */ /* 0x000fe40004000000 */
[----:B------:R-:W-:Y:S02]  /*2a40*/  FSEL R18, R18, -0.00019574658654164522886, P0 ;  /* 0xb94d415312127808 */ /* 0x000fe40000000000 */
[----:B------:R-:W-:Y:S02]  /*2a50*/  FSEL R16, R16, 1, !P0 ;  /* 0x3f80000010107808 */ /* 0x000fe40004000000 */
[----:B------:R-:W-:Y:S01]  /*2a60*/  FSEL R23, -R23, -0.4999999701976776123, !P0 ;  /* 0xbeffffff17177808 */ /* 0x000fe20004000100 */
[C---:B------:R-:W-:Y:S02]  /*2a70*/  FFMA R18, R17.reuse, R18, R20 ;  /* 0x0000001211127223 */ /* 0x040fe40000000014 */
[C---:B------:R-:W-:Y:S02]  /*2a80*/  FFMA R21, R17.reuse, R16, RZ ;  /* 0x0000001011157223 */ /* 0x040fe400000000ff */
[----:B------:R-:W-:-:S04]  /*2a90*/  FFMA R18, R17, R18, R23 ;  /* 0x0000001211127223 */ /* 0x000fc80000000017 */
[----:B------:R-:W-:-:S04]  /*2aa0*/  FFMA R16, R21, R18, R16 ;  /* 0x0000001215107223 */ /* 0x000fc80000000010 */
[----:B------:R-:W-:-:S05]  /*2ab0*/  @P1 FADD R16, RZ, -R16 ;  /* 0x80000010ff101221 */ /* 0x000fca0000000000 */
[----:B------:R1:W-:Y:S01]  /*2ac0*/  STL [R19+-0x4], R16 ;  /* 0xfffffc1013007387 */ /* 0x0003e20000100800 */
[----:B------:R-:W-:Y:S05]  /*2ad0*/  BRA `(.L_x_97) ;  /* 0x00000004008c7947 */ /* 0x000fea0003800000 */
.L_x_122:
        /* <DEDUP_REMOVED lines=11> */
[----:B------:R-:W-:Y:S02]  /*2b90*/  IMAD.SHL.U32 R18, R20, 0x100, RZ ;  /* 0x0000010014127824 */ /* 0x000fe400078e00ff */
[----:B------:R-:W-:Y:S02]  /*2ba0*/  HFMA2 R21, -RZ, RZ, 0, 0 ;  /* 0x00000000ff157431 */ /* 0x000fe400000001ff */
[----:B------:R-:W-:Y:S01]  /*2bb0*/  IMAD.MOV.U32 R24, RZ, RZ, RZ ;  /* 0x000000ffff187224 */ /* 0x000fe200078e00ff */
[----:B------:R-:W-:Y:S01]  /*2bc0*/  UMOV UR4, URZ ;  /* 0x000000ff00047c82 */ /* 0x000fe20008000000 */
[----:B------:R-:W-:-:S07]  /*2bd0*/  LOP3.LUT R18, R18, 0x80000000, RZ, 0xfc, !PT ;  /* 0x8000000012127812 */ /* 0x000fce00078efcff */
.L_x_146:
[----:B0-----:R-:W0:Y:S02]  /*2be0*/  LDC.64 R16, c[0x4][0x70] ;  /* 0x01001c00ff107b82 */ /* 0x001e240000000a00 */
[----:B0-----:R-:W-:-:S05]  /*2bf0*/  IMAD.WIDE.U32 R22, R24, 0x4, R16 ;  /* 0x0000000418167825 */ /* 0x001fca00078e0010 */
[----:B------:R-:W2:Y:S01]  /*2c00*/  LDG.E.CONSTANT R17, desc[UR8][R22.64] ;  /* 0x0000000816117981 */ /* 0x000ea2000c1e9900 */
[C---:B------:R-:W-:Y:S02]  /*2c10*/  IMAD R25, R24.reuse, 0x4, R1 ;  /* 0x0000000418197824 */ /* 0x040fe400078e0201 */
[----:B------:R-:W-:-:S05]  /*2c20*/  VIADD R24, R24, 0x1 ;  /* 0x0000000118187836 */ /* 0x000fca0000000000 */
[----:B------:R-:W-:Y:S01]  /*2c30*/  ISETP.NE.AND P0, PT, R24, 0x6, PT ;  /* 0x000000061800780c */ /* 0x000fe20003f05270 */
[----:B--2---:R-:W-:-:S03]  /*2c40*/  IMAD.WIDE.U32 R16, R17, R18, RZ ;  /* 0x0000001211107225 */ /* 0x004fc600078e00ff */
[----:B------:R-:W-:-:S04]  /*2c50*/  IADD3 R16, P1, PT, R16, R21, RZ ;  /* 0x0000001510107210 */ /* 0x000fc80007f3e0ff */
[----:B------:R-:W-:Y:S01]  /*2c60*/  IADD3.X R21, PT, PT, R17, UR4, RZ, P1, !PT ;  /* 0x0000000411157c10 */ /* 0x000fe20008ffe4ff */
[----:B------:R0:W-:Y:S04]  /*2c70*/  STL [R25], R16 ;  /* 0x0000001019007387 */ /* 0x0001e80000100800 */
[----:B------:R-:W-:Y:S05]  /*2c80*/  @P0 BRA `(.L_x_146) ;  /* 0xfffffffc00d40947 */ /* 0x000fea000383ffff */
[----:B------:R-:W-:Y:S01]  /*2c90*/  SHF.R.U32.HI R22, RZ, 0x17, R20 ;  /* 0x00000017ff167819 */ /* 0x000fe20000011614 */
[----:B------:R1:W-:Y:S03]  /*2ca0*/  STL [R1+0x18], R21 ;  /* 0x0000181501007387 */ /* 0x0003e60000100800 */
[C---:B0-----:R-:W-:Y:S02]  /*2cb0*/  LOP3.LUT R16, R22.reuse, 0xe0, RZ, 0xc0, !PT ;  /* 0x000000e016107812 */ /* 0x041fe400078ec0ff */
        /* <DEDUP_REMOVED lines=9> */
[----:B------:R-:W-:Y:S01]  /*2d50*/  UMOV UR5, 0x3bf921fb ;  /* 0x3bf921fb00057882 */ /* 0x000fe20000000000 */
[----:B------:R-:W-:-:S02]  /*2d60*/  ISETP.GE.AND P1, PT, R20, RZ, PT ;  /* 0x000000ff1400720c */ /* 0x000fc40003f26270 */
[-C--:B--2---:R-:W-:Y:S02]  /*2d70*/  @P0 SHF.L.W.U32.HI R18, R17, R22.reuse, R18 ;  /* 0x0000001611120219 */ /* 0x084fe40000010e12 */
[----:B---3--:R-:W-:-:S04]  /*2d80*/  @P0 SHF.L.W.U32.HI R17, R16, R22, R17 ;  /* 0x0000001610110219 */ /* 0x008fc80000010e11 */
[C-C-:B------:R-:W-:Y:S01]  /*2d90*/  SHF.L.W.U32.HI R25, R17.reuse, 0x2, R18.reuse ;  /* 0x0000000211197819 */ /* 0x140fe20000010e12 */
[----:B------:R-:W-:Y:S01]  /*2da0*/  IMAD.SHL.U32 R17, R17, 0x4, RZ ;  /* 0x0000000411117824 */ /* 0x000fe200078e00ff */
[----:B------:R-:W-:Y:S02]  /*2db0*/  SHF.R.U32.HI R18, RZ, 0x1e, R18 ;  /* 0x0000001eff127819 */ /* 0x000fe40000011612 */
[----:B------:R-:W-:Y:S02]  /*2dc0*/  SHF.R.S32.HI R22, RZ, 0x1f, R25 ;  /* 0x0000001fff167819 */ /* 0x000fe40000011419 */
[----:B------:R-:W-:Y:S02]  /*2dd0*/  LOP3.LUT R20, R25, R20, RZ, 0x3c, !PT ;  /* 0x0000001419147212 */ /* 0x000fe400078e3cff */
[C---:B------:R-:W-:Y:S02]  /*2de0*/  LOP3.LUT R16, R22.reuse, R17, RZ, 0x3c, !PT ;  /* 0x0000001116107212 */ /* 0x040fe400078e3cff */
[----:B------:R-:W-:-:S02]  /*2df0*/  LOP3.LUT R17, R22, R25, RZ, 0x3c, !PT ;  /* 0x0000001916117212 */ /* 0x000fc400078e3cff */
[----:B------:R-:W-:Y:S02]  /*2e00*/  LEA.HI R25, R25, R18, RZ, 0x1 ;  /* 0x0000001219197211 */ /* 0x000fe400078f08ff */
[----:B------:R-:W-:Y:S02]  /*2e10*/  ISETP.GE.AND P0, PT, R20, RZ, PT ;  /* 0x000000ff1400720c */ /* 0x000fe40003f06270 */
[----:B------:R-:W0:Y:S01]  /*2e20*/  I2F.F64.S64 R16, R16 ;  /* 0x0000001000107312 */ /* 0x000e220000301c00 */
[----:B------:R-:W-:-:S05]  /*2e30*/  IADD3 R18, PT, PT, -R25, RZ, RZ ;  /* 0x000000ff19127210 */ /* 0x000fca0007ffe1ff */
[----:B------:R-:W-:Y:S01]  /*2e40*/  @!P1 IMAD.MOV.U32 R25, RZ, RZ, R18 ;  /* 0x000000ffff199224 */ /* 0x000fe200078e0012 */
[----:B0-----:R-:W-:-:S10]  /*2e50*/  DMUL R22, R16, UR4 ;  /* 0x0000000410167c28 */ /* 0x001fd40008000000 */
[----:B------:R-:W0:Y:S02]  /*2e60*/  F2F.F32.F64 R22, R22 ;  /* 0x0000001600167310 */ /* 0x000e240000301000 */
[----:B0-----:R-:W-:Y:S01]  /*2e70*/  FSEL R16, -R22, R22, !P0 ;  /* 0x0000001616107208 */ /* 0x001fe20004000100 */
[----:B-1----:R-:W-:Y:S06]  /*2e80*/  BRA `(.L_x_144) ;  /* 0x0000000000087947 */ /* 0x002fec0003800000 */
.L_x_145:
[----:B------:R-:W-:Y:S01]  /*2e90*/  FMUL R16, RZ, R20 ;  /* 0x00000014ff107220 */ /* 0x000fe20000400000 */
[----:B------:R-:W-:-:S07]  /*2ea0*/  IMAD.MOV.U32 R25, RZ, RZ, RZ ;  /* 0x000000ffff197224 */ /* 0x000fce00078e00ff */
.L_x_144:
[----:B------:R-:W-:Y:S05]  /*2eb0*/  BSYNC.RECONVERGENT B3 ;  /* 0x0000000000037941 */ /* 0x000fea0003800200 */
.L_x_143:
[----:B------:R-:W-:Y:S01]  /*2ec0*/  LOP3.LUT R20, R25, 0x1, RZ, 0xc0, !PT ;  /* 0x0000000119147812 */ /* 0x000fe200078ec0ff */
[----:B------:R-:W-:Y:S02]  /*2ed0*/  IMAD.MOV.U32 R18, RZ, RZ, 0x37cbac00 ;  /* 0x37cbac00ff127424 */ /* 0x000fe400078e00ff */
[----:B------:R-:W-:Y:S01]  /*2ee0*/  FMUL R17, R16, R16 ;  /* 0x0000001010117220 */ /* 0x000fe20000400000 */
[----:B------:R-:W-:Y:S01]  /*2ef0*/  IMAD.MOV.U32 R23, RZ, RZ, 0x3e2aaaa8 ;  /* 0x3e2aaaa8ff177424 */ /* 0x000fe200078e00ff */
[----:B------:R-:W-:Y:S01]  /*2f00*/  ISETP.NE.U32.AND P0, PT, R20, 0x1, PT ;  /* 0x000000011400780c */ /* 0x000fe20003f05070 */
[----:B------:R-:W-:Y:S02]  /*2f10*/  IMAD.MOV.U32 R20, RZ, RZ, 0x3c0885e4 ;  /* 0x3c0885e4ff147424 */ /* 0x000fe400078e00ff */
[----:B------:R-:W-:Y:S01]  /*2f20*/  FFMA R18, R17, R18, -0.0013887860113754868507 ;  /* 0xbab607ed11127423 */ /* 0x000fe20000000012 */
[----:B------:R-:W-:Y:S02]  /*2f30*/  LOP3.LUT P1, RZ, R25, 0x2, RZ, 0xc0, !PT ;  /* 0x0000000219ff7812 */ /* 0x000fe4000782c0ff */
[----:B------:R-:W-:-:S02]  /*2f40*/  FSEL R16, R16, 1, P0 ;  /* 0x3f80000010107808 */ /* 0x000fc40000000000 */
[----:B------:R-:W-:Y:S02]  /*2f50*/  FSEL R18, R18, -0.00019574658654164522886, !P0 ;  /* 0xb94d415312127808 */ /* 0x000fe40004000000 */
[----:B------:R-:W-:Y:S01]  /*2f60*/  FSEL R20, R20, 0.041666727513074874878, P0 ;  /* 0x3d2aaabb14147808 */ /* 0x000fe20000000000 */
[----:B------:R-:W-:Y:S01]  /*2f70*/  FFMA R21, R17, R16, RZ ;  /* 0x0000001011157223 */ /* 0x000fe200000000ff */
[----:B------:R-:W-:-:S03]  /*2f80*/  FSEL R23, -R23, -0.4999999701976776123, P0 ;  /* 0xbeffffff17177808 */ /* 0x000fc60000000100 */
[----:B------:R-:W-:-:S04]  /*2f90*/  FFMA R18, R17, R18, R20 ;  /* 0x0000001211127223 */ /* 0x000fc80000000014 */
[----:B------:R-:W-:-:S04]  /*2fa0*/  FFMA R18, R17, R18, R23 ;  /* 0x0000001211127223 */ /* 0x000fc80000000017 */
[----:B------:R-:W-:-:S04]  /*2fb0*/  FFMA R16, R21, R18, R16 ;  /* 0x0000001215107223 */ /* 0x000fc80000000010 */
[----:B------:R-:W-:-:S05]  /*2fc0*/  @P1 FADD R16, RZ, -R16 ;  /* 0x80000010ff101221 */ /* 0x000fca0000000000 */
[----:B------:R0:W-:Y:S01]  /*2fd0*/  STL [R19+-0x4], R16 ;  /* 0xfffffc1013007387 */ /* 0x0001e20000100800 */
[----:B------:R-:W-:Y:S05]  /*2fe0*/  BRA `(.L_x_97) ;  /* 0x0000000000487947 */ /* 0x000fea0003800000 */
.L_x_119:
[----:B------:R-:W0:Y:S01]  /*2ff0*/  LDC.64 R16, c[0x0][0x388] ;  /* 0x0000e200ff107b82 */ /* 0x000e220000000a00 */
[----:B------:R-:W-:-:S05]  /*3000*/  IMAD R19, R12, 0x14, RZ ;  /* 0x000000140c137824 */ /* 0x000fca00078e02ff */
[----:B0-----:R-:W-:-:S04]  /*3010*/  IADD3 R16, P0, PT, R19, R16, RZ ;  /* 0x0000001013107210 */ /* 0x001fc80007f1e0ff */
[----:B------:R-:W-:-:S05]  /*3020*/  IADD3.X R17, PT, PT, RZ, R17, RZ, P0, !PT ;  /* 0x00000011ff117210 */ /* 0x000fca00007fe4ff */
        /* <DEDUP_REMOVED lines=8> */
[----:B------:R1:W-:Y:S01]  /*30b0*/  STL [R16], R11 ;  /* 0x0000000b10007387 */ /* 0x0003e20000100800 */
[----:B------:R-:W-:Y:S05]  /*30c0*/  BRA `(.L_x_148) ;  /* 0x00000000000c7947 */ /* 0x000fea0003800000 */
.L_x_147:
[C---:B------:R-:W-:Y:S02]  /*30d0*/  IMAD R16, R14.reuse, 0x4, R5 ;  /* 0x000000040e107824 */ /* 0x040fe400078e0205 */
[----:B------:R-:W-:-:S03]  /*30e0*/  VIADD R14, R14, 0x1 ;  /* 0x000000010e0e7836 */ /* 0x000fc60000000000 */
[----:B------:R0:W-:Y:S04]  /*30f0*/  STL [R16], R9 ;  /* 0x0000000910007387 */ /* 0x0001e80000100800 */
.L_x_148:
[----:B------:R-:W-:Y:S05]  /*3100*/  BSYNC.RECONVERGENT B3 ;  /* 0x0000000000037941 */ /* 0x000fea0003800200 */
.L_x_97:
[----:B------:R-:W-:Y:S05]  /*3110*/  BSYNC.RELIABLE B0 ;  /* 0x0000000000007941 */ /* 0x000fea0003800100 */
.L_x_94:
[----:B------:R-:W0:Y:S01]  /*3120*/  LDCU UR4, c[0x0][0x390] ;  /* 0x00007200ff0477ac */ /* 0x000e220008000800 */
[----:B------:R-:W-:-:S05]  /*3130*/  VIADD R12, R12, 0x1 ;  /* 0x000000010c0c7836 */ /* 0x000fca0000000000 */
[----:B0-----:R-:W-:-:S13]  /*3140*/  ISETP.NE.AND P0, PT, R12, UR4, PT ;  /* 0x000000040c007c0c */ /* 0x001fda000bf05270 */
[----:B------:R-:W-:Y:S05]  /*3150*/  @P0 BRA `(.L_x_149) ;  /* 0xffffffd000c40947 */ /* 0x000fea000383ffff */
[----:B------:R-:W-:Y:S02]  /*3160*/  ISETP.GT.AND P0, PT, R14, RZ, PT ;  /* 0x000000ff0e00720c */ /* 0x000fe40003f04270 */
[----:B------:R-:W-:-:S11]  /*3170*/  MOV R21, RZ ;  /* 0x000000ff00157202 */ /* 0x000fd60000000f00 */
[----:B------:R-:W-:Y:S05]  /*3180*/  @!P0 BREAK.RELIABLE B1 ;  /* 0x0000000000018942 */ /* 0x000fea0003800100 */
[----:B------:R-:W-:Y:S05]  /*3190*/  @!P0 BRA `(.L_x_110) ;  /* 0x0000000000108947 */ /* 0x000fea0003800000 */
[----:B------:R-:W-:Y:S05]  /*31a0*/  BSYNC.RELIABLE B1 ;  /* 0x0000000000017941 */ /* 0x000fea0003800100 */
.L_x_93:
[----:B------:R-:W-:-:S04]  /*31b0*/  VIADD R14, R14, 0xffffffff ;  /* 0xffffffff0e0e7836 */ /* 0x000fc80000000000 */
[----:B------:R-:W-:-:S06]  /*31c0*/  IMAD R21, R14, 0x4, R5 ;  /* 0x000000040e157824 */ /* 0x000fcc00078e0205 */
[----:B------:R-:W5:Y:S02]  /*31d0*/  LDL R21, [R21] ;  /* 0x0000000015157983 */ /* 0x000f640000100800 */
.L_x_110:
[----:B------:R-:W-:Y:S05]  /*31e0*/  BSYNC.RECONVERGENT B2 ;  /* 0x0000000000027941 */ /* 0x000fea0003800200 */
.L_x_92:
[----:B------:R-:W-:Y:S05]  /*31f0*/  WARPSYNC.ALL ;  /* 0x0000000000007948 */ /* 0x000fea0003800000 */
[----:B------:R-:W0:Y:S01]  /*3200*/  LDCU.64 UR4, c[0x0][0x3a8] ;  /* 0x00007500ff0477ac */ /* 0x000e220008000a00 */
[----:B-----5:R-:W-:Y:S01]  /*3210*/  FSETP.NE.AND P0, PT, |R21|, +INF , PT ;  /* 0x7f8000001500780b */ /* 0x020fe20003f05200 */
[----:B------:R-:W-:-:S03]  /*3220*/  UIADD3 UR6, UP0, UPT, UR6, 0x1, URZ ;  /* 0x0000000106067890 */ /* 0x000fc6000ff1e0ff */
[----:B------:R-:W-:Y:S01]  /*3230*/  SEL R9, RZ, 0x1, !P0 ;  /* 0x00000001ff097807 */ /* 0x000fe20004000000 */
[----:B------:R-:W-:-:S08]  /*3240*/  UIADD3.X UR7, UPT, UPT, URZ, UR7, URZ, UP0, !UPT ;  /* 0x00000007ff077290 */ /* 0x000fd000087fe4ff */
[----:B------:R-:W-:Y:S01]  /*3250*/  @P0 FADD R10, R21, R10 ;  /* 0x0000000a150a0221 */ /* 0x000fe20000000000 */
[----:B------:R-:W-:Y:S01]  /*3260*/  IADD3 R0, P0, PT, R0, R9, RZ ;  /* 0x0000000900007210 */ /* 0x000fe20007f1e0ff */
[----:B0-----:R-:W-:-:S04]  /*3270*/  UISETP.NE.U32.AND UP0, UPT, UR6, UR4, UPT ;  /* 0x000000040600728c */ /* 0x001fc8000bf05070 */
[----:B------:R-:W-:Y:S01]  /*3280*/  IMAD.X R3, RZ, RZ, R3, P0 ;  /* 0x000000ffff037224 */ /* 0x000fe200000e0603 */
[----:B------:R-:W-:-:S09]  /*3290*/  UISETP.NE.AND.EX UP0, UPT, UR7, UR5, UPT, UP0 ;  /* 0x000000050700728c */ /* 0x000fd2000bf05300 */
[----:B------:R-:W-:Y:S05]  /*32a0*/  BRA.U !UP0, `(.L_x_90) ;  /* 0x0000000108a87547 */ /* 0x000fea000b800000 */
[----:B------:R-:W-:Y:S05]  /*32b0*/  BRA `(.L_x_150) ;  /* 0xffffffcc00d47947 */ /* 0x000fea000383ffff */
.L_x_91:
        /* <DEDUP_REMOVED lines=20> */
.L_x_153:
[----:B------:R-:W-:-:S04]  /*3400*/  IADD3 R4, P1, PT, R4, 0x10, RZ ;  /* 0x0000001004047810 */ /* 0x000fc80007f3e0ff */
[----:B------:R-:W-:Y:S02]  /*3410*/  IADD3.X R5, PT, PT, RZ, R5, RZ, P1, !PT ;  /* 0x00000005ff057210 */ /* 0x000fe40000ffe4ff */
[----:B------:R-:W-:-:S04]  /*3420*/  ISETP.GE.U32.AND P1, PT, R4, UR6, PT ;  /* 0x0000000604007c0c */ /* 0x000fc8000bf26070 */
[----:B------:R-:W-:-:S13]  /*3430*/  ISETP.GE.AND.EX P1, PT, R5, UR7, PT, P1 ;  /* 0x0000000705007c0c */ /* 0x000fda000bf26310 */
[----:B------:R-:W-:Y:S05]  /*3440*/  @!P1 BRA `(.L_x_153) ;  /* 0xfffffffc00ec9947 */ /* 0x000fea000383ffff */
[----:B------:R-:W-:Y:S02]  /*3450*/  IMAD.U32 R0, RZ, RZ, UR10 ;  /* 0x0000000aff007e24 */ /* 0x000fe4000f8e00ff */
[----:B------:R-:W-:-:S07]  /*3460*/  IMAD.U32 R3, RZ, RZ, UR11 ;  /* 0x0000000bff037e24 */ /* 0x000fce000f8e00ff */
.L_x_152:
        /* <DEDUP_REMOVED lines=12> */
.L_x_151:
[----:B------:R-:W-:Y:S01]  /*3530*/  MOV R0, UR10 ;  /* 0x0000000a00007c02 */ /* 0x000fe20008000f00 */
[----:B------:R-:W-:-:S07]  /*3540*/  IMAD.U32 R3, RZ, RZ, UR11 ;  /* 0x0000000bff037e24 */ /* 0x000fce000f8e00ff */
.L_x_90:
[----:B------:R-:W0:Y:S01]  /*3550*/  LDC.64 R4, c[0x0][0x3b0] ;  /* 0x0000ec00ff047b82 */ /* 0x000e220000000a00 */
[----:B------:R-:W-:-:S07]  /*3560*/  IMAD.MOV.U32 R2, RZ, RZ, R0 ;  /* 0x000000ffff027224 */ /* 0x000fce00078e0000 */
[----:B------:R-:W5:Y:S01]  /*3570*/  LDC.64 R6, c[0x0][0x3b8] ;  /* 0x0000ee00ff067b82 */ /* 0x000f620000000a00 */
[----:B0-----:R-:W-:-:S05]  /*3580*/  IMAD.WIDE R4, R15, 0x4, R4 ;  /* 0x000000040f047825 */ /* 0x001fca00078e0204 */
[----:B------:R-:W-:Y:S01]  /*3590*/  STG.E desc[UR8][R4.64], R10 ;  /* 0x0000000a04007986 */ /* 0x000fe2000c101908 */
[----:B-----5:R-:W-:-:S05]  /*35a0*/  IMAD.WIDE R6, R15, 0x8, R6 ;  /* 0x000000080f067825 */ /* 0x020fca00078e0206 */
[----:B------:R-:W-:Y:S01]  /*35b0*/  STG.E.64 desc[UR8][R6.64], R2 ;  /* 0x0000000206007986 */ /* 0x000fe2000c101b08 */
[----:B------:R-:W-:Y:S05]  /*35c0*/  EXIT ;  /* 0x000000000000794d */ /* 0x000fea0003800000 */
        .weak           $__internal_2_$__cuda_sm20_sqrt_rn_f32_slowpath
        .type           $__internal_2_$__cuda_sm20_sqrt_rn_f32_slowpath,@function
        .size           $__internal_2_$__cuda_sm20_sqrt_rn_f32_slowpath,($__internal_3_$__cuda_sm3x_div_rn_noftz_f32_slowpath - $__internal_2_$__cuda_sm20_sqrt_rn_f32_slowpath)
$__internal_2_$__cuda_sm20_sqrt_rn_f32_slowpath:
[----:B------:R-:W-:-:S13]  /*35d0*/  LOP3.LUT P0, RZ, R20, 0x7fffffff, RZ, 0xc0, !PT ;  /* 0x7fffffff14ff7812 */ /* 0x000fda000780c0ff */
[----:B------:R-:W-:Y:S01]  /*35e0*/  @!P0 IMAD.MOV.U32 R14, RZ, RZ, R20 ;  /* 0x000000ffff0e8224 */ /* 0x000fe200078e0014 */
[----:B------:R-:W-:Y:S06]  /*35f0*/  @!P0 BRA `(.L_x_154) ;  /* 0x0000000000408947 */ /* 0x000fec0003800000 */
[----:B------:R-:W-:-:S13]  /*3600*/  FSETP.GEU.FTZ.AND P0, PT, R20, RZ, PT ;  /* 0x000000ff1400720b */ /* 0x000fda0003f1e000 */
[----:B------:R-:W-:Y:S01]  /*3610*/  @!P0 IMAD.MOV.U32 R14, RZ, RZ, 0x7fffffff ;  /* 0x7fffffffff0e8424 */ /* 0x000fe200078e00ff */
[----:B------:R-:W-:Y:S06]  /*3620*/  @!P0 BRA `(.L_x_154) ;  /* 0x0000000000348947 */ /* 0x000fec0003800000 */
[----:B------:R-:W-:-:S13]  /*3630*/  FSETP.GTU.FTZ.AND P0, PT, |R20|, +INF , PT ;  /* 0x7f8000001400780b */ /* 0x000fda0003f1c200 */
[----:B------:R-:W-:Y:S01]  /*3640*/  @P0 FADD.FTZ R14, R20, 1 ;  /* 0x3f800000140e0421 */ /* 0x000fe20000010000 */
[----:B------:R-:W-:Y:S06]  /*3650*/  @P0 BRA `(.L_x_154) ;  /* 0x0000000000280947 */ /* 0x000fec0003800000 */
[----:B------:R-:W-:-:S13]  /*3660*/  FSETP.NEU.FTZ.AND P0, PT, |R20|, +INF , PT ;  /* 0x7f8000001400780b */ /* 0x000fda0003f1d200 */
[----:B------:R-:W-:-:S04]  /*3670*/  @P0 FFMA R16, R20, 1.84467440737095516160e+19, RZ ;  /* 0x5f80000014100823 */ /* 0x000fc800000000ff */
[----:B------:R-:W0:Y:S02]  /*3680*/  @P0 MUFU.RSQ R17, R16 ;  /* 0x0000001000110308 */ /* 0x000e240000001400 */
[----:B0-----:R-:W-:Y:S01]  /*3690*/  @P0 FMUL.FTZ R21, R16, R17 ;  /* 0x0000001110150220 */ /* 0x001fe20000410000 */
[----:B------:R-:W-:-:S03]  /*36a0*/  @P0 FMUL.FTZ R17, R17, 0.5 ;  /* 0x3f00000011110820 */ /* 0x000fc60000410000 */
[----:B------:R-:W-:-:S04]  /*36b0*/  @P0 FADD.FTZ R14, -R21, -RZ ;  /* 0x800000ff150e0221 */ /* 0x000fc80000010100 */
[----:B------:R-:W-:Y:S01]  /*36c0*/  @P0 FFMA R22, R21, R14, R16 ;  /* 0x0000000e15160223 */ /* 0x000fe20000000010 */
[----:B------:R-:W-:-:S03]  /*36d0*/  @!P0 IMAD.MOV.U32 R14, RZ, RZ, R20 ;  /* 0x000000ffff0e8224 */ /* 0x000fc600078e0014 */
[----:B------:R-:W-:-:S04]  /*36e0*/  @P0 FFMA R17, R22, R17, R21 ;  /* 0x0000001116110223 */ /* 0x000fc80000000015 */
[----:B------:R-:W-:-:S07]  /*36f0*/  @P0 FMUL.FTZ R14, R17, 2.3283064365386962891e-10 ;  /* 0x2f800000110e0820 */ /* 0x000fce0000410000 */
.L_x_154:
[----:B------:R-:W-:Y:S01]  /*3700*/  MOV R16, R23 ;  /* 0x0000001700107202 */ /* 0x000fe20000000f00 */
[----:B------:R-:W-:-:S04]  /*3710*/  IMAD.MOV.U32 R17, RZ, RZ, 0x0 ;  /* 0x00000000ff117424 */ /* 0x000fc800078e00ff */
[----:B------:R-:W-:Y:S05]  /*3720*/  RET.REL.NODEC R16 `(_Z18monte_carlo_kernelIfEvP9TokenTypePciT_S3_S3_S3_yPS3_Pyj) ;  /* 0xffffffc810347950 */ /* 0x000fea0003c3ffff */
        .weak           $__internal_3_$__cuda_sm3x_div_rn_noftz_f32_slowpath
        .type           $__internal_3_$__cuda_sm3x_div_rn_noftz_f32_slowpath,@function
        .size           $__internal_3_$__cuda_sm3x_div_rn_noftz_f32_slowpath,(.L_x_172 - $__internal_3_$__cuda_sm3x_div_rn_noftz_f32_slowpath)
$__internal_3_$__cuda_sm3x_div_rn_noftz_f32_slowpath:
[--C-:B------:R-:W-:Y:S01]  /*3730*/  SHF.R.U32.HI R21, RZ, 0x17, R17.reuse ;  /* 0x00000017ff157819 */ /* 0x100fe20000011611 */
[----:B------:R-:W-:Y:S01]  /*3740*/  BSSY.RECONVERGENT B4, `(.L_x_155) ;  /* 0x0000066000047945 */ /* 0x000fe20003800200 */
[----:B------:R-:W-:Y:S01]  /*3750*/  SHF.R.U32.HI R14, RZ, 0x17, R18 ;  /* 0x00000017ff0e7819 */ /* 0x000fe20000011612 */
[----:B------:R-:W-:Y:S01]  /*3760*/  IMAD.MOV.U32 R24, RZ, RZ, R17 ;  /* 0x000000ffff187224 */ /* 0x000fe200078e0011 */
[----:B------:R-:W-:Y:S02]  /*3770*/  LOP3.LUT R21, R21, 0xff, RZ, 0xc0, !PT ;  /* 0x000000ff15157812 */ /* 0x000fe400078ec0ff */
[----:B------:R-:W-:-:S03]  /*3780*/  LOP3.LUT R14, R14, 0xff, RZ, 0xc0, !PT ;  /* 0x000000ff0e0e7812 */ /* 0x000fc600078ec0ff */
[----:B------:R-:W-:Y:S02]  /*3790*/  VIADD R23, R21, 0xffffffff ;  /* 0xffffffff15177836 */ /* 0x000fe40000000000 */
[----:B------:R-:W-:-:S03]  /*37a0*/  VIADD R16, R14, 0xffffffff ;  /* 0xffffffff0e107836 */ /* 0x000fc60000000000 */
[----:B------:R-:W-:Y:S01]  /*37b0*/  ISETP.GT.U32.AND P0, PT, R23, 0xfd, PT ;  /* 0x000000fd1700780c */ /* 0x000fe20003f04070 */
[----:B------:R-:W-:-:S03]  /*37c0*/  IMAD.MOV.U32 R23, RZ, RZ, R18 ;  /* 0x000000ffff177224 */ /* 0x000fc600078e0012 */
[----:B------:R-:W-:-:S13]  /*37d0*/  ISETP.GT.U32.OR P0, PT, R16, 0xfd, P0 ;  /* 0x000000fd1000780c */ /* 0x000fda0000704470 */
[----:B------:R-:W-:Y:S01]  /*37e0*/  @!P0 MOV R16, RZ ;  /* 0x000000ff00108202 */ /* 0x000fe20000000f00 */
[----:B------:R-:W-:Y:S06]  /*37f0*/  @!P0 BRA `(.L_x_156) ;  /* 0x0000000000648947 */ /* 0x000fec0003800000 */
[----:B------:R-:W-:Y:S02]  /*3800*/  FSETP.GTU.FTZ.AND P0, PT, |R18|, +INF , PT ;  /* 0x7f8000001200780b */ /* 0x000fe40003f1c200 */
[----:B------:R-:W-:-:S04]  /*3810*/  FSETP.GTU.FTZ.AND P1, PT, |R17|, +INF , PT ;  /* 0x7f8000001100780b */ /* 0x000fc80003f3c200 */
[----:B------:R-:W-:-:S13]  /*3820*/  PLOP3.LUT P0, PT, P0, P1, PT, 0xf8, 0x8f ;  /* 0x00000000008f781c */ /* 0x000fda0000703f70 */
[----:B------:R-:W-:Y:S05]  /*3830*/  @P0 BRA `(.L_x_157) ;  /* 0x0000000400540947 */ /* 0x000fea0003800000 */
[----:B------:R-:W-:-:S13]  /*3840*/  LOP3.LUT P0, RZ, R24, 0x7fffffff, R23, 0xc8, !PT ;  /* 0x7fffffff18ff7812 */ /* 0x000fda000780c817 */
[----:B------:R-:W-:Y:S05]  /*3850*/  @!P0 BRA `(.L_x_158) ;  /* 0x0000000400448947 */ /* 0x000fea0003800000 */
[C---:B------:R-:W-:Y:S02]  /*3860*/  FSETP.NEU.FTZ.AND P1, PT, |R18|.reuse, +INF , PT ;  /* 0x7f8000001200780b */ /* 0x040fe40003f3d200 */
[----:B------:R-:W-:Y:S02]  /*3870*/  FSETP.NEU.FTZ.AND P2, PT, |R17|, +INF , PT ;  /* 0x7f8000001100780b */ /* 0x000fe40003f5d200 */
[----:B------:R-:W-:-:S11]  /*3880*/  FSETP.NEU.FTZ.AND P0, PT, |R18|, +INF , PT ;  /* 0x7f8000001200780b */ /* 0x000fd60003f1d200 */
[----:B------:R-:W-:Y:S05]  /*3890*/  @!P2 BRA !P1, `(.L_x_158) ;  /* 0x000000040034a947 */ /* 0x000fea0004800000 */
[----:B------:R-:W-:-:S04]  /*38a0*/  LOP3.LUT P1, RZ, R23, 0x7fffffff, RZ, 0xc0, !PT ;  /* 0x7fffffff17ff7812 */ /* 0x000fc8000782c0ff */
[----:B------:R-:W-:-:S13]  /*38b0*/  PLOP3.LUT P1, PT, P2, P1, PT, 0x2f, 0xf2 ;  /* 0x0000000000f2781c */ /* 0x000fda0001722577 */
[----:B------:R-:W-:Y:S05]  /*38c0*/  @P1 BRA `(.L_x_159) ;  /* 0x0000000400201947 */ /* 0x000fea0003800000 */
[----:B------:R-:W-:-:S04]  /*38d0*/  LOP3.LUT P1, RZ, R24, 0x7fffffff, RZ, 0xc0, !PT ;  /* 0x7fffffff18ff7812 */ /* 0x000fc8000782c0ff */
[----:B------:R-:W-:-:S13]  /*38e0*/  PLOP3.LUT P0, PT, P0, P1, PT, 0x2f, 0xf2 ;  /* 0x0000000000f2781c */ /* 0x000fda0000702577 */
[----:B------:R-:W-:Y:S05]  /*38f0*/  @P0 BRA `(.L_x_160) ;  /* 0x0000000400080947 */ /* 0x000fea0003800000 */
[----:B------:R-:W-:-:S05]  /*3900*/  VIADD R16, R14, 0xffffffff ;  /* 0xffffffff0e107836 */ /* 0x000fca0000000000 */
[----:B------:R-:W-:Y:S01]  /*3910*/  ISETP.GE.AND P0, PT, R16, RZ, PT ;  /* 0x000000ff1000720c */ /* 0x000fe20003f06270 */
[----:B------:R-:W-:-:S05]  /*3920*/  VIADD R16, R21, 0xffffffff ;  /* 0xffffffff15107836 */ /* 0x000fca0000000000 */
[----:B------:R-:W-:-:S07]  /*3930*/  ISETP.GE.AND P1, PT, R16, RZ, PT ;  /* 0x000000ff1000720c */ /* 0x000fce0003f26270 */
[----:B------:R-:W-:Y:S02]  /*3940*/  @P0 IMAD.MOV.U32 R16, RZ, RZ, RZ ;  /* 0x000000ffff100224 */ /* 0x000fe400078e00ff */
[----:B------:R-:W-:Y:S01]  /*3950*/  @!P0 FFMA R23, R18, 1.84467440737095516160e+19, RZ ;  /* 0x5f80000012178823 */ /* 0x000fe200000000ff */
[----:B------:R-:W-:-:S03]  /*3960*/  @!P0 IMAD.MOV.U32 R16, RZ, RZ, -0x40 ;  /* 0xffffffc0ff108424 */ /* 0x000fc600078e00ff */
[----:B------:R-:W-:Y:S01]  /*3970*/  @!P1 FFMA R24, R17, 1.84467440737095516160e+19, RZ ;  /* 0x5f80000011189823 */ /* 0x000fe200000000ff */
[----:B------:R-:W-:-:S07]  /*3980*/  @!P1 VIADD R16, R16, 0x40 ;  /* 0x0000004010109836 */ /* 0x000fce0000000000 */
.L_x_156:
[----:B------:R-:W-:Y:S01]  /*3990*/  LEA R17, R21, 0xc0800000, 0x17 ;  /* 0xc080000015117811 */ /* 0x000fe200078eb8ff */
[----:B------:R-:W-:Y:S01]  /*39a0*/  VIADD R18, R14, 0xffffff81 ;  /* 0xffffff810e127836 */ /* 0x000fe20000000000 */
[----:B------:R-:W-:Y:S02]  /*39b0*/  BSSY.RECONVERGENT B5, `(.L_x_161) ;  /* 0x0000035000057945 */ /* 0x000fe40003800200 */
[----:B------:R-:W-:Y:S01]  /*39c0*/  IADD3 R25, PT, PT, -R17, R24, RZ ;  /* 0x0000001811197210 */ /* 0x000fe20007ffe1ff */
[C---:B------:R-:W-:Y:S01]  /*39d0*/  IMAD R14, R18.reuse, -0x800000, R23 ;  /* 0xff800000120e7824 */ /* 0x040fe200078e0217 */
[----:B------:R-:W-:Y:S02]  /*39e0*/  IADD3 R21, PT, PT, R18, 0x7f, -R21 ;  /* 0x0000007f12157810 */ /* 0x000fe40007ffe815 */
[----:B------:R-:W0:Y:S01]  /*39f0*/  MUFU.RCP R24, R25 ;  /* 0x0000001900187308 */ /* 0x000e220000001000 */
[----:B------:R-:W-:Y:S02]  /*3a00*/  FADD.FTZ R17, -R25, -RZ ;  /* 0x800000ff19117221 */ /* 0x000fe40000010100 */
[----:B------:R-:W-:-:S02]  /*3a10*/  IMAD.IADD R21, R21, 0x1, R16 ;  /* 0x0000000115157824 */ /* 0x000fc400078e0210 */
[----:B0-----:R-:W-:-:S04]  /*3a20*/  FFMA R27, R24, R17, 1 ;  /* 0x3f800000181b7423 */ /* 0x001fc80000000011 */
[----:B------:R-:W-:-:S04]  /*3a30*/  FFMA R23, R24, R27, R24 ;  /* 0x0000001b18177223 */ /* 0x000fc80000000018 */
[----:B------:R-:W-:-:S04]  /*3a40*/  FFMA R24, R14, R23, RZ ;  /* 0x000000170e187223 */ /* 0x000fc800000000ff */
[----:B------:R-:W-:-:S04]  /*3a50*/  FFMA R26, R17, R24, R14 ;  /* 0x00000018111a7223 */ /* 0x000fc8000000000e */
[----:B------:R-:W-:-:S04]  /*3a60*/  FFMA R24, R23, R26, R24 ;  /* 0x0000001a17187223 */ /* 0x000fc80000000018 */
[----:B------:R-:W-:-:S04]  /*3a70*/  FFMA R17, R17, R24, R14 ;  /* 0x0000001811117223 */ /* 0x000fc8000000000e */
[----:B------:R-:W-:-:S05]  /*3a80*/  FFMA R14, R23, R17, R24 ;  /* 0x00000011170e7223 */ /* 0x000fca0000000018 */
[----:B------:R-:W-:-:S04]  /*3a90*/  SHF.R.U32.HI R18, RZ, 0x17, R14 ;  /* 0x00000017ff127819 */ /* 0x000fc8000001160e */
[----:B------:R-:W-:-:S05]  /*3aa0*/  LOP3.LUT R16, R18, 0xff, RZ, 0xc0, !PT ;  /* 0x000000ff12107812 */ /* 0x000fca00078ec0ff */
[----:B------:R-:W-:-:S04]  /*3ab0*/  IMAD.IADD R16, R16, 0x1, R21 ;  /* 0x0000000110107824 */ /* 0x000fc800078e0215 */
[----:B------:R-:W-:-:S05]  /*3ac0*/  VIADD R18, R16, 0xffffffff ;  /* 0xffffffff10127836 */ /* 0x000fca0000000000 */
[----:B------:R-:W-:-:S13]  /*3ad0*/  ISETP.GE.U32.AND P0, PT, R18, 0xfe, PT ;  /* 0x000000fe1200780c */ /* 0x000fda0003f06070 */
[----:B------:R-:W-:Y:S05]  /*3ae0*/  @!P0 BRA `(.L_x_162) ;  /* 0x0000000000808947 */ /* 0x000fea0003800000 */
[----:B------:R-:W-:-:S13]  /*3af0*/  ISETP.GT.AND P0, PT, R16, 0xfe, PT ;  /* 0x000000fe1000780c */ /* 0x000fda0003f04270 */
[----:B------:R-:W-:Y:S05]  /*3b00*/  @P0 BRA `(.L_x_163) ;  /* 0x00000000006c0947 */ /* 0x000fea0003800000 */
[----:B------:R-:W-:-:S13]  /*3b10*/  ISETP.GE.AND P0, PT, R16, 0x1, PT ;  /* 0x000000011000780c */ /* 0x000fda0003f06270 */
[----:B------:R-:W-:Y:S05]  /*3b20*/  @P0 BRA `(.L_x_164) ;  /* 0x0000000000740947 */ /* 0x000fea0003800000 */
[----:B------:R-:W-:Y:S02]  /*3b30*/  ISETP.GE.AND P0, PT, R16, -0x18, PT ;  /* 0xffffffe81000780c */ /* 0x000fe40003f06270 */
[----:B------:R-:W-:-:S11]  /*3b40*/  LOP3.LUT R14, R14, 0x80000000, RZ, 0xc0, !PT ;  /* 0x800000000e0e7812 */ /* 0x000fd600078ec0ff */
[----:B------:R-:W-:Y:S05]  /*3b50*/  @!P0 BRA `(.L_x_164) ;  /* 0x0000000000688947 */ /* 0x000fea0003800000 */
[CCC-:B------:R-:W-:Y:S01]  /*3b60*/  FFMA.RZ R18, R23.reuse, R17.reuse, R24.reuse ;  /* 0x0000001117127223 */ /* 0x1c0fe2000000c018 */
[C---:B------:R-:W-:Y:S02]  /*3b70*/  ISETP.NE.AND P2, PT, R16.reuse, RZ, PT ;  /* 0x000000ff1000720c */ /* 0x040fe40003f45270 */
[----:B------:R-:W-:Y:S02]  /*3b80*/  ISETP.NE.AND P1, PT, R16, RZ, PT ;  /* 0x000000ff1000720c */ /* 0x000fe40003f25270 */
[----:B------:R-:W-:Y:S01]  /*3b90*/  LOP3.LUT R21, R18, 0x7fffff, RZ, 0xc0, !PT ;  /* 0x007fffff12157812 */ /* 0x000fe200078ec0ff */
[CCC-:B------:R-:W-:Y:S01]  /*3ba0*/  FFMA.RP R18, R23.reuse, R17.reuse, R24.reuse ;  /* 0x0000001117127223 */ /* 0x1c0fe20000008018 */
[----:B------:R-:W-:Y:S01]  /*3bb0*/  FFMA.RM R17, R23, R17, R24 ;  /* 0x0000001117117223 */ /* 0x000fe20000004018 */
[C---:B------:R-:W-:Y:S01]  /*3bc0*/  VIADD R24, R16.reuse, 0x20 ;  /* 0x0000002010187836 */ /* 0x040fe20000000000 */
[----:B------:R-:W-:Y:S02]  /*3bd0*/  LOP3.LUT R21, R21, 0x800000, RZ, 0xfc, !PT ;  /* 0x0080000015157812 */ /* 0x000fe400078efcff */
[----:B------:R-:W-:-:S02]  /*3be0*/  IADD3 R16, PT, PT, -R16, RZ, RZ ;  /* 0x000000ff10107210 */ /* 0x000fc40007ffe1ff */
[----:B------:R-:W-:Y:S02]  /*3bf0*/  SHF.L.U32 R24, R21, R24, RZ ;  /* 0x0000001815187219 */ /* 0x000fe400000006ff */
[----:B------:R-:W-:Y:S02]  /*3c00*/  FSETP.NEU.FTZ.AND P0, PT, R18, R17, PT ;  /* 0x000000111200720b */ /* 0x000fe40003f1d000 */
[----:B------:R-:W-:Y:S02]  /*3c10*/  SEL R16, R16, RZ, P2 ;  /* 0x000000ff10107207 */ /* 0x000fe40001000000 */
[----:B------:R-:W-:Y:S02]  /*3c20*/  ISETP.NE.AND P1, PT, R24, RZ, P1 ;  /* 0x000000ff1800720c */ /* 0x000fe40000f25270 */
[----:B------:R-:W-:Y:S02]  /*3c30*/  SHF.R.U32.HI R16, RZ, R16, R21 ;  /* 0x00000010ff107219 */ /* 0x000fe40000011615 */
[----:B------:R-:W-:-:S02]  /*3c40*/  PLOP3.LUT P0, PT, P0, P1, PT, 0xf8, 0x8f ;  /* 0x00000000008f781c */ /* 0x000fc40000703f70 */
[----:B------:R-:W-:Y:S02]  /*3c50*/  SHF.R.U32.HI R18, RZ, 0x1, R16 ;  /* 0x00000001ff127819 */ /* 0x000fe40000011610 */
[----:B------:R-:W-:-:S04]  /*3c60*/  SEL R17, RZ, 0x1, !P0 ;  /* 0x00000001ff117807 */ /* 0x000fc80004000000 */
[----:B------:R-:W-:-:S04]  /*3c70*/  LOP3.LUT R17, R17, 0x1, R18, 0xf8, !PT ;  /* 0x0000000111117812 */ /* 0x000fc800078ef812 */
[----:B------:R-:W-:-:S05]  /*3c80*/  LOP3.LUT R17, R17, R16, RZ, 0xc0, !PT ;  /* 0x0000001011117212 */ /* 0x000fca00078ec0ff */
[----:B------:R-:W-:-:S05]  /*3c90*/  IMAD.IADD R17, R18, 0x1, R17 ;  /* 0x0000000112117824 */ /* 0x000fca00078e0211 */
[----:B------:R-:W-:Y:S01]  /*3ca0*/  LOP3.LUT R14, R17, R14, RZ, 0xfc, !PT ;  /* 0x0000000e110e7212 */ /* 0x000fe200078efcff */
[----:B------:R-:W-:Y:S06]  /*3cb0*/  BRA `(.L_x_164) ;  /* 0x0000000000107947 */ /* 0x000fec0003800000 */
.L_x_163:
[----:B------:R-:W-:-:S04]  /*3cc0*/  LOP3.LUT R14, R14, 0x80000000, RZ, 0xc0, !PT ;  /* 0x800000000e0e7812 */ /* 0x000fc800078ec0ff */
[----:B------:R-:W-:Y:S01]  /*3cd0*/  LOP3.LUT R14, R14, 0x7f800000, RZ, 0xfc, !PT ;  /* 0x7f8000000e0e7812 */ /* 0x000fe200078efcff */
[----:B------:R-:W-:Y:S06]  /*3ce0*/  BRA `(.L_x_164) ;  /* 0x0000000000047947 */ /* 0x000fec0003800000 */
.L_x_162:
[----:B------:R-:W-:-:S07]  /*3cf0*/  IMAD R14, R21, 0x800000, R14 ;  /* 0x00800000150e7824 */ /* 0x000fce00078e020e */
.L_x_164:
[----:B------:R-:W-:Y:S05]  /*3d00*/  BSYNC.RECONVERGENT B5 ;  /* 0x0000000000057941 */ /* 0x000fea0003800200 */
.L_x_161:
[----:B------:R-:W-:Y:S05]  /*3d10*/  BRA `(.L_x_165) ;  /* 0x0000000000207947 */ /* 0x000fea0003800000 */
.L_x_160:
[----:B------:R-:W-:-:S04]  /*3d20*/  LOP3.LUT R14, R24, 0x80000000, R23, 0x48, !PT ;  /* 0x80000000180e7812 */ /* 0x000fc800078e4817 */
[----:B------:R-:W-:Y:S01]  /*3d30*/  LOP3.LUT R14, R14, 0x7f800000, RZ, 0xfc, !PT ;  /* 0x7f8000000e0e7812 */ /* 0x000fe200078efcff */
[----:B------:R-:W-:Y:S06]  /*3d40*/  BRA `(.L_x_165) ;  /* 0x0000000000147947 */ /* 0x000fec0003800000 */
.L_x_159:
[----:B------:R-:W-:Y:S01]  /*3d50*/  LOP3.LUT R14, R24, 0x80000000, R23, 0x48, !PT ;  /* 0x80000000180e7812 */ /* 0x000fe200078e4817 */
[----:B------:R-:W-:Y:S06]  /*3d60*/  BRA `(.L_x_165) ;  /* 0x00000000000c7947 */ /* 0x000fec0003800000 */
.L_x_158:
[----:B------:R-:W0:Y:S01]  /*3d70*/  MUFU.RSQ R14, -QNAN ;  /* 0xffc00000000e7908 */ /* 0x000e220000001400 */
[----:B------:R-:W-:Y:S05]  /*3d80*/  BRA `(.L_x_165) ;  /* 0x0000000000047947 */ /* 0x000fea0003800000 */
.L_x_157:
[----:B------:R-:W-:-:S07]  /*3d90*/  FADD.FTZ R14, R18, R17 ;  /* 0x00000011120e7221 */ /* 0x000fce0000010000 */
.L_x_165:
[----:B------:R-:W-:Y:S05]  /*3da0*/  BSYNC.RECONVERGENT B4 ;  /* 0x0000000000047941 */ /* 0x000fea0003800200 */
.L_x_155:
[----:B------:R-:W-:Y:S02]  /*3db0*/  IMAD.MOV.U32 R16, RZ, RZ, R22 ;  /* 0x000000ffff107224 */ /* 0x000fe400078e0016 */
[----:B------:R-:W-:-:S04]  /*3dc0*/  IMAD.MOV.U32 R17, RZ, RZ, 0x0 ;  /* 0x00000000ff117424 */ /* 0x000fc800078e00ff */
[----:B0-----:R-:W-:Y:S05]  /*3dd0*/  RET.REL.NODEC R16 `(_Z18monte_carlo_kernelIfEvP9TokenTypePciT_S3_S3_S3_yPS3_Pyj) ;  /* 0xffffffc010887950 */ /* 0x001fea0003c3ffff */
.L_x_166:
        /* <DEDUP_REMOVED lines=10> */
.L_x_172:


//--------------------- .nv.global.init           --------------------------
	.section	.nv.global.init,"aw",@progbits
	.align	16
.nv.global.init:
	.type		__cudart_sin_cos_coeffs,@object
	.size		__cudart_sin_cos_coeffs,(__cudart_i2opi_d - __cudart_sin_cos_coeffs)
__cudart_sin_cos_coeffs:
        /*0000*/ 	.byte	0x46, 0xd2, 0xb0, 0x2c, 0xf1, 0xe5, 0x5a, 0xbe, 0x92, 0xe3, 0xac, 0x69, 0xe3, 0x1d, 0xc7, 0x3e
        /*0010*/ 	.byte	0xa1, 0x62, 0xdb, 0x19, 0xa0, 0x01, 0x2a, 0xbf, 0x18, 0x08, 0x11, 0x11, 0x11, 0x11, 0x81, 0x3f
        /*0020*/ 	.byte	0x54, 0x55, 0x55, 0x55, 0x55, 0x55, 0xc5, 0xbf, 0x00, 0x00, 0x00, 0x00, 0x00, 0x00, 0x00, 0x00
        /*0030*/ 	.byte	0x00, 0x00, 0x00, 0x00, 0x00, 0x00, 0x00, 0x00, 0x64, 0x81, 0xfd, 0x20, 0x83, 0xff, 0xa8, 0xbd
        /*0040*/ 	.byte	0x28, 0x85, 0xef, 0xc1, 0xa7, 0xee, 0x21, 0x3e, 0xd9, 0xe6, 0x06, 0x8e, 0x4f, 0x7e, 0x92, 0xbe
        /*0050*/ 	.byte	0xe9, 0xbc, 0xdd, 0x19, 0xa0, 0x01, 0xfa, 0x3e, 0x47, 0x5d, 0xc1, 0x16, 0x6c, 0xc1, 0x56, 0xbf
        /*0060*/ 	.byte	0x51, 0x55, 0x55, 0x55, 0x55, 0x55, 0xa5, 0x3f, 0x00, 0x00, 0x00, 0x00, 0x00, 0x00, 0xe0, 0xbf
        /*0070*/ 	.byte	0x00, 0x00, 0x00, 0x00, 0x00, 0x00, 0xf0, 0x3f, 0x00, 0x00, 0x00, 0x00, 0x00, 0x00, 0x00, 0x00
	.type		__cudart_i2opi_d,@object
	.size		__cudart_i2opi_d,(__cudart_i2opi_f - __cudart_i2opi_d)
__cudart_i2opi_d:
        /* <DEDUP_REMOVED lines=9> */
	.type		__cudart_i2opi_f,@object
	.size		__cudart_i2opi_f,(mrg32k3aM1SubSeq - __cudart_i2opi_f)
__cudart_i2opi_f:
        /*0110*/ 	.byte	0x41, 0x90, 0x43, 0x3c, 0x99, 0x95, 0x62, 0xdb, 0xc0, 0xdd, 0x34, 0xf5, 0xd1, 0x57, 0x27, 0xfc
        /*0120*/ 	.byte	0x29, 0x15, 0x44, 0x4e, 0x6e, 0x83, 0xf9, 0xa2
	.type		mrg32k3aM1SubSeq,@object
	.size		mrg32k3aM1SubSeq,(mrg32k3aM2SubSeq - mrg32k3aM1SubSeq)
mrg32k3aM1SubSeq:
        /* <DEDUP_REMOVED lines=126> */
	.type		mrg32k3aM2SubSeq,@object
	.size		mrg32k3aM2SubSeq,(mrg32k3aM1 - mrg32k3aM2SubSeq)
mrg32k3aM2SubSeq:
        /* <DEDUP_REMOVED lines=126> */
	.type		mrg32k3aM1,@object
	.size		mrg32k3aM1,(mrg32k3aM1Seq - mrg32k3aM1)
mrg32k3aM1:
        /* <DEDUP_REMOVED lines=144> */
	.type		mrg32k3aM1Seq,@object
	.size		mrg32k3aM1Seq,(mrg32k3aM2 - mrg32k3aM1Seq)
mrg32k3aM1Seq:
        /* <DEDUP_REMOVED lines=144> */
	.type		mrg32k3aM2,@object
	.size		mrg32k3aM2,(mrg32k3aM2Seq - mrg32k3aM2)
mrg32k3aM2:
        /* <DEDUP_REMOVED lines=144> */
	.type		mrg32k3aM2Seq,@object
	.size		mrg32k3aM2Seq,(precalc_xorwow_matrix - mrg32k3aM2Seq)
mrg32k3aM2Seq:
        /* <DEDUP_REMOVED lines=144> */
	.type		precalc_xorwow_matrix,@object
	.size		precalc_xorwow_matrix,(precalc_xorwow_offset_matrix - precalc_xorwow_matrix)
precalc_xorwow_matrix:
        /* <DEDUP_REMOVED lines=6400> */
	.type		precalc_xorwow_offset_matrix,@object
	.size		precalc_xorwow_offset_matrix,($str$3 - precalc_xorwow_offset_matrix)
precalc_xorwow_offset_matrix:
        /* <DEDUP_REMOVED lines=6400> */
	.type		$str$3,@object
	.size		$str$3,($str - $str$3)
$str$3:
        /*354e8*/ 	.byte	0x6c, 0x6e, 0x00
	.type		$str,@object
	.size		$str,($str$4 - $str)
$str:
        /*354eb*/ 	.byte	0x73, 0x69, 0x6e, 0x00
	.type		$str$4,@object
	.size		$str$4,($str$2 - $str$4)
$str$4:
        /*354ef*/ 	.byte	0x65, 0x78, 0x70, 0x00
	.type		$str$2,@object
	.size		$str$2,($str$1 - $str$2)
$str$2:
        /*354f3*/ 	.byte	0x6c, 0x6f, 0x67, 0x00
	.type		$str$1,@object
	.size		$str$1,($str$5 - $str$1)
$str$1:
        /*354f7*/ 	.byte	0x63, 0x6f, 0x73, 0x00
	.type		$str$5,@object
	.size		$str$5,(.L_14 - $str$5)
$str$5:
        /*354fb*/ 	.byte	0x73, 0x71, 0x72, 0x74, 0x00
.L_14:


//--------------------- .nv.shared.reserved.0     --------------------------
	.section	.nv.shared.reserved.0,"aw",@nobits
	.weak		__nv_reservedSMEM_offset_0_alias
	.size		__nv_reservedSMEM_offset_0_alias, 0, 64
	.other		__nv_reservedSMEM_offset_0_alias,@"STO_CUDA_RESERVED_SHARED STV_DEFAULT"
__nv_reservedSMEM_offset_0_alias:
	.zero		0
	.zero		64


//--------------------- .nv.constant0._Z18monte_carlo_kernelIdEvP9TokenTypePciT_S3_S3_S3_yPS3_Pyj --------------------------
	.section	.nv.constant0._Z18monte_carlo_kernelIdEvP9TokenTypePciT_S3_S3_S3_yPS3_Pyj,"a",@progbits
	.sectionflags	@""
	.align	4
.nv.constant0._Z18monte_carlo_kernelIdEvP9TokenTypePciT_S3_S3_S3_yPS3_Pyj:
	.zero		980


//--------------------- .nv.constant0._Z18monte_carlo_kernelIfEvP9TokenTypePciT_S3_S3_S3_yPS3_Pyj --------------------------
	.section	.nv.constant0._Z18monte_carlo_kernelIfEvP9TokenTypePciT_S3_S3_S3_yPS3_Pyj,"a",@progbits
	.sectionflags	@""
	.align	4
.nv.constant0._Z18monte_carlo_kernelIfEvP9TokenTypePciT_S3_S3_S3_yPS3_Pyj:
	.zero		964


//--------------------- SYMBOLS --------------------------

	.type		.nv.reservedSmem.offset0,@object
	.size		.nv.reservedSmem.offset0,0x4
